//
// Generated by NVIDIA NVVM Compiler
//
// Compiler Build ID: CL-36424714
// Cuda compilation tools, release 13.0, V13.0.88
// Based on NVVM 20.0.0
//

.version 9.0
.target sm_100
.address_size 64

	// .globl	_Z22initializeRandomStatesP17curandStateXORWOWm
.extern .func  (.param .b64 func_retval0) malloc
(
	.param .b64 malloc_param_0
)
;
.extern .func free
(
	.param .b64 free_param_0
)
;
.global .align 4 .b8 precalc_xorwow_matrix[102400];
.global .align 4 .b8 precalc_xorwow_offset_matrix[102400];
.global .align 4 .b8 mrg32k3aM1[2304];
.global .align 4 .b8 mrg32k3aM2[2304];
.global .align 4 .b8 mrg32k3aM1SubSeq[2016];
.global .align 4 .b8 mrg32k3aM2SubSeq[2016];
.global .align 4 .b8 mrg32k3aM1Seq[2304];
.global .align 4 .b8 mrg32k3aM2Seq[2304];
.const .align 8 .b8 __cr_lgamma_table[72];

.visible .entry _Z22initializeRandomStatesP17curandStateXORWOWm(
	.param .u64 .ptr .align 1 _Z22initializeRandomStatesP17curandStateXORWOWm_param_0,
	.param .u64 _Z22initializeRandomStatesP17curandStateXORWOWm_param_1
)
{
	.reg .pred 	%p<24>;
	.reg .b32 	%r<413>;
	.reg .b64 	%rd<19>;

	ld.param.u64 	%rd8, [_Z22initializeRandomStatesP17curandStateXORWOWm_param_0];
	ld.param.u64 	%rd9, [_Z22initializeRandomStatesP17curandStateXORWOWm_param_1];
	cvta.to.global.u64 	%rd10, %rd8;
	mov.u32 	%r182, %ctaid.x;
	mov.u32 	%r183, %ntid.x;
	mov.u32 	%r184, %tid.x;
	mad.lo.s32 	%r185, %r182, %r183, %r184;
	cvt.s64.s32 	%rd18, %r185;
	mul.wide.s32 	%rd11, %r185, 48;
	add.s64 	%rd2, %rd10, %rd11;
	cvt.u32.u64 	%r186, %rd9;
	xor.b32  	%r187, %r186, -1429050551;
	mul.lo.s32 	%r188, %r187, 1099087573;
	{ .reg .b32 tmp; mov.b64 {tmp, %r189}, %rd9; }
	xor.b32  	%r190, %r189, -136515619;
	mul.lo.s32 	%r191, %r190, -1703105765;
	add.s32 	%r192, %r188, %r191;
	add.s32 	%r193, %r192, 6615241;
	add.s32 	%r194, %r188, 123456789;
	st.global.v2.u32 	[%rd2], {%r193, %r194};
	xor.b32  	%r195, %r188, 362436069;
	add.s32 	%r196, %r191, 521288629;
	st.global.v2.u32 	[%rd2+8], {%r195, %r196};
	xor.b32  	%r197, %r191, 88675123;
	add.s32 	%r198, %r188, 5783321;
	st.global.v2.u32 	[%rd2+16], {%r197, %r198};
	setp.eq.s32 	%p1, %r185, 0;
	@%p1 bra 	$L__BB0_42;
	mov.b32 	%r319, 0;
$L__BB0_2:
	and.b64  	%rd4, %rd18, 3;
	setp.eq.s64 	%p2, %rd4, 0;
	@%p2 bra 	$L__BB0_41;
	mul.wide.u32 	%rd12, %r319, 3200;
	mov.u64 	%rd13, precalc_xorwow_matrix;
	add.s64 	%rd5, %rd13, %rd12;
	cvt.u32.u64 	%r2, %rd4;
	mov.b32 	%r320, 0;
$L__BB0_4:
	mov.b32 	%r333, 0;
	mov.u32 	%r334, %r333;
	mov.u32 	%r335, %r333;
	mov.u32 	%r336, %r333;
	mov.u32 	%r337, %r333;
	mov.u32 	%r326, %r333;
$L__BB0_5:
	mul.wide.u32 	%rd14, %r326, 4;
	add.s64 	%rd15, %rd2, %rd14;
	ld.global.u32 	%r10, [%rd15+4];
	shl.b32 	%r11, %r326, 5;
	mov.b32 	%r332, 0;
$L__BB0_6:
	.pragma "nounroll";
	shr.u32 	%r203, %r10, %r332;
	and.b32  	%r204, %r203, 1;
	setp.eq.b32 	%p3, %r204, 1;
	not.pred 	%p4, %p3;
	add.s32 	%r205, %r11, %r332;
	mul.lo.s32 	%r206, %r205, 5;
	mul.wide.u32 	%rd16, %r206, 4;
	add.s64 	%rd6, %rd5, %rd16;
	@%p4 bra 	$L__BB0_8;
	ld.global.u32 	%r207, [%rd6];
	xor.b32  	%r337, %r337, %r207;
	ld.global.u32 	%r208, [%rd6+4];
	xor.b32  	%r336, %r336, %r208;
	ld.global.u32 	%r209, [%rd6+8];
	xor.b32  	%r335, %r335, %r209;
	ld.global.u32 	%r210, [%rd6+12];
	xor.b32  	%r334, %r334, %r210;
	ld.global.u32 	%r211, [%rd6+16];
	xor.b32  	%r333, %r333, %r211;
$L__BB0_8:
	and.b32  	%r213, %r203, 2;
	setp.eq.s32 	%p5, %r213, 0;
	@%p5 bra 	$L__BB0_10;
	ld.global.u32 	%r214, [%rd6+20];
	xor.b32  	%r337, %r337, %r214;
	ld.global.u32 	%r215, [%rd6+24];
	xor.b32  	%r336, %r336, %r215;
	ld.global.u32 	%r216, [%rd6+28];
	xor.b32  	%r335, %r335, %r216;
	ld.global.u32 	%r217, [%rd6+32];
	xor.b32  	%r334, %r334, %r217;
	ld.global.u32 	%r218, [%rd6+36];
	xor.b32  	%r333, %r333, %r218;
$L__BB0_10:
	and.b32  	%r220, %r203, 4;
	setp.eq.s32 	%p6, %r220, 0;
	@%p6 bra 	$L__BB0_12;
	ld.global.u32 	%r221, [%rd6+40];
	xor.b32  	%r337, %r337, %r221;
	ld.global.u32 	%r222, [%rd6+44];
	xor.b32  	%r336, %r336, %r222;
	ld.global.u32 	%r223, [%rd6+48];
	xor.b32  	%r335, %r335, %r223;
	ld.global.u32 	%r224, [%rd6+52];
	xor.b32  	%r334, %r334, %r224;
	ld.global.u32 	%r225, [%rd6+56];
	xor.b32  	%r333, %r333, %r225;
$L__BB0_12:
	and.b32  	%r227, %r203, 8;
	setp.eq.s32 	%p7, %r227, 0;
	@%p7 bra 	$L__BB0_14;
	ld.global.u32 	%r228, [%rd6+60];
	xor.b32  	%r337, %r337, %r228;
	ld.global.u32 	%r229, [%rd6+64];
	xor.b32  	%r336, %r336, %r229;
	ld.global.u32 	%r230, [%rd6+68];
	xor.b32  	%r335, %r335, %r230;
	ld.global.u32 	%r231, [%rd6+72];
	xor.b32  	%r334, %r334, %r231;
	ld.global.u32 	%r232, [%rd6+76];
	xor.b32  	%r333, %r333, %r232;
$L__BB0_14:
	and.b32  	%r234, %r203, 16;
	setp.eq.s32 	%p8, %r234, 0;
	@%p8 bra 	$L__BB0_16;
	ld.global.u32 	%r235, [%rd6+80];
	xor.b32  	%r337, %r337, %r235;
	ld.global.u32 	%r236, [%rd6+84];
	xor.b32  	%r336, %r336, %r236;
	ld.global.u32 	%r237, [%rd6+88];
	xor.b32  	%r335, %r335, %r237;
	ld.global.u32 	%r238, [%rd6+92];
	xor.b32  	%r334, %r334, %r238;
	ld.global.u32 	%r239, [%rd6+96];
	xor.b32  	%r333, %r333, %r239;
$L__BB0_16:
	and.b32  	%r241, %r203, 32;
	setp.eq.s32 	%p9, %r241, 0;
	@%p9 bra 	$L__BB0_18;
	ld.global.u32 	%r242, [%rd6+100];
	xor.b32  	%r337, %r337, %r242;
	ld.global.u32 	%r243, [%rd6+104];
	xor.b32  	%r336, %r336, %r243;
	ld.global.u32 	%r244, [%rd6+108];
	xor.b32  	%r335, %r335, %r244;
	ld.global.u32 	%r245, [%rd6+112];
	xor.b32  	%r334, %r334, %r245;
	ld.global.u32 	%r246, [%rd6+116];
	xor.b32  	%r333, %r333, %r246;
$L__BB0_18:
	and.b32  	%r248, %r203, 64;
	setp.eq.s32 	%p10, %r248, 0;
	@%p10 bra 	$L__BB0_20;
	ld.global.u32 	%r249, [%rd6+120];
	xor.b32  	%r337, %r337, %r249;
	ld.global.u32 	%r250, [%rd6+124];
	xor.b32  	%r336, %r336, %r250;
	ld.global.u32 	%r251, [%rd6+128];
	xor.b32  	%r335, %r335, %r251;
	ld.global.u32 	%r252, [%rd6+132];
	xor.b32  	%r334, %r334, %r252;
	ld.global.u32 	%r253, [%rd6+136];
	xor.b32  	%r333, %r333, %r253;
$L__BB0_20:
	and.b32  	%r255, %r203, 128;
	setp.eq.s32 	%p11, %r255, 0;
	@%p11 bra 	$L__BB0_22;
	ld.global.u32 	%r256, [%rd6+140];
	xor.b32  	%r337, %r337, %r256;
	ld.global.u32 	%r257, [%rd6+144];
	xor.b32  	%r336, %r336, %r257;
	ld.global.u32 	%r258, [%rd6+148];
	xor.b32  	%r335, %r335, %r258;
	ld.global.u32 	%r259, [%rd6+152];
	xor.b32  	%r334, %r334, %r259;
	ld.global.u32 	%r260, [%rd6+156];
	xor.b32  	%r333, %r333, %r260;
$L__BB0_22:
	and.b32  	%r262, %r203, 256;
	setp.eq.s32 	%p12, %r262, 0;
	@%p12 bra 	$L__BB0_24;
	ld.global.u32 	%r263, [%rd6+160];
	xor.b32  	%r337, %r337, %r263;
	ld.global.u32 	%r264, [%rd6+164];
	xor.b32  	%r336, %r336, %r264;
	ld.global.u32 	%r265, [%rd6+168];
	xor.b32  	%r335, %r335, %r265;
	ld.global.u32 	%r266, [%rd6+172];
	xor.b32  	%r334, %r334, %r266;
	ld.global.u32 	%r267, [%rd6+176];
	xor.b32  	%r333, %r333, %r267;
$L__BB0_24:
	and.b32  	%r269, %r203, 512;
	setp.eq.s32 	%p13, %r269, 0;
	@%p13 bra 	$L__BB0_26;
	ld.global.u32 	%r270, [%rd6+180];
	xor.b32  	%r337, %r337, %r270;
	ld.global.u32 	%r271, [%rd6+184];
	xor.b32  	%r336, %r336, %r271;
	ld.global.u32 	%r272, [%rd6+188];
	xor.b32  	%r335, %r335, %r272;
	ld.global.u32 	%r273, [%rd6+192];
	xor.b32  	%r334, %r334, %r273;
	ld.global.u32 	%r274, [%rd6+196];
	xor.b32  	%r333, %r333, %r274;
$L__BB0_26:
	and.b32  	%r276, %r203, 1024;
	setp.eq.s32 	%p14, %r276, 0;
	@%p14 bra 	$L__BB0_28;
	ld.global.u32 	%r277, [%rd6+200];
	xor.b32  	%r337, %r337, %r277;
	ld.global.u32 	%r278, [%rd6+204];
	xor.b32  	%r336, %r336, %r278;
	ld.global.u32 	%r279, [%rd6+208];
	xor.b32  	%r335, %r335, %r279;
	ld.global.u32 	%r280, [%rd6+212];
	xor.b32  	%r334, %r334, %r280;
	ld.global.u32 	%r281, [%rd6+216];
	xor.b32  	%r333, %r333, %r281;
$L__BB0_28:
	and.b32  	%r283, %r203, 2048;
	setp.eq.s32 	%p15, %r283, 0;
	@%p15 bra 	$L__BB0_30;
	ld.global.u32 	%r284, [%rd6+220];
	xor.b32  	%r337, %r337, %r284;
	ld.global.u32 	%r285, [%rd6+224];
	xor.b32  	%r336, %r336, %r285;
	ld.global.u32 	%r286, [%rd6+228];
	xor.b32  	%r335, %r335, %r286;
	ld.global.u32 	%r287, [%rd6+232];
	xor.b32  	%r334, %r334, %r287;
	ld.global.u32 	%r288, [%rd6+236];
	xor.b32  	%r333, %r333, %r288;
$L__BB0_30:
	and.b32  	%r290, %r203, 4096;
	setp.eq.s32 	%p16, %r290, 0;
	@%p16 bra 	$L__BB0_32;
	ld.global.u32 	%r291, [%rd6+240];
	xor.b32  	%r337, %r337, %r291;
	ld.global.u32 	%r292, [%rd6+244];
	xor.b32  	%r336, %r336, %r292;
	ld.global.u32 	%r293, [%rd6+248];
	xor.b32  	%r335, %r335, %r293;
	ld.global.u32 	%r294, [%rd6+252];
	xor.b32  	%r334, %r334, %r294;
	ld.global.u32 	%r295, [%rd6+256];
	xor.b32  	%r333, %r333, %r295;
$L__BB0_32:
	and.b32  	%r297, %r203, 8192;
	setp.eq.s32 	%p17, %r297, 0;
	@%p17 bra 	$L__BB0_34;
	ld.global.u32 	%r298, [%rd6+260];
	xor.b32  	%r337, %r337, %r298;
	ld.global.u32 	%r299, [%rd6+264];
	xor.b32  	%r336, %r336, %r299;
	ld.global.u32 	%r300, [%rd6+268];
	xor.b32  	%r335, %r335, %r300;
	ld.global.u32 	%r301, [%rd6+272];
	xor.b32  	%r334, %r334, %r301;
	ld.global.u32 	%r302, [%rd6+276];
	xor.b32  	%r333, %r333, %r302;
$L__BB0_34:
	and.b32  	%r304, %r203, 16384;
	setp.eq.s32 	%p18, %r304, 0;
	@%p18 bra 	$L__BB0_36;
	ld.global.u32 	%r305, [%rd6+280];
	xor.b32  	%r337, %r337, %r305;
	ld.global.u32 	%r306, [%rd6+284];
	xor.b32  	%r336, %r336, %r306;
	ld.global.u32 	%r307, [%rd6+288];
	xor.b32  	%r335, %r335, %r307;
	ld.global.u32 	%r308, [%rd6+292];
	xor.b32  	%r334, %r334, %r308;
	ld.global.u32 	%r309, [%rd6+296];
	xor.b32  	%r333, %r333, %r309;
$L__BB0_36:
	and.b32  	%r311, %r203, 32768;
	setp.eq.s32 	%p19, %r311, 0;
	@%p19 bra 	$L__BB0_38;
	ld.global.u32 	%r312, [%rd6+300];
	xor.b32  	%r337, %r337, %r312;
	ld.global.u32 	%r313, [%rd6+304];
	xor.b32  	%r336, %r336, %r313;
	ld.global.u32 	%r314, [%rd6+308];
	xor.b32  	%r335, %r335, %r314;
	ld.global.u32 	%r315, [%rd6+312];
	xor.b32  	%r334, %r334, %r315;
	ld.global.u32 	%r316, [%rd6+316];
	xor.b32  	%r333, %r333, %r316;
$L__BB0_38:
	add.s32 	%r332, %r332, 16;
	setp.ne.s32 	%p20, %r332, 32;
	@%p20 bra 	$L__BB0_6;
	mad.lo.s32 	%r317, %r326, -31, %r11;
	add.s32 	%r326, %r317, 1;
	setp.ne.s32 	%p21, %r326, 5;
	@%p21 bra 	$L__BB0_5;
	st.global.u32 	[%rd2+4], %r337;
	st.global.u32 	[%rd2+8], %r336;
	st.global.u32 	[%rd2+12], %r335;
	st.global.u32 	[%rd2+16], %r334;
	st.global.u32 	[%rd2+20], %r333;
	add.s32 	%r320, %r320, 1;
	setp.lt.u32 	%p22, %r320, %r2;
	@%p22 bra 	$L__BB0_4;
$L__BB0_41:
	shr.u64 	%rd7, %rd18, 2;
	add.s32 	%r319, %r319, 1;
	setp.gt.u64 	%p23, %rd18, 3;
	mov.u64 	%rd18, %rd7;
	@%p23 bra 	$L__BB0_2;
$L__BB0_42:
	mov.b32 	%r318, 0;
	st.global.v2.u32 	[%rd2+24], {%r318, %r318};
	st.global.u32 	[%rd2+32], %r318;
	mov.b64 	%rd17, 0;
	st.global.u64 	[%rd2+40], %rd17;
	ret;

}
	// .globl	_Z21generateRandomNumbersP17curandStateXORWOWPfii
.visible .entry _Z21generateRandomNumbersP17curandStateXORWOWPfii(
	.param .u64 .ptr .align 1 _Z21generateRandomNumbersP17curandStateXORWOWPfii_param_0,
	.param .u64 .ptr .align 1 _Z21generateRandomNumbersP17curandStateXORWOWPfii_param_1,
	.param .u32 _Z21generateRandomNumbersP17curandStateXORWOWPfii_param_2,
	.param .u32 _Z21generateRandomNumbersP17curandStateXORWOWPfii_param_3
)
{
	.reg .pred 	%p<2>;
	.reg .b32 	%r<19>;
	.reg .b32 	%f<5>;
	.reg .b64 	%rd<9>;

	ld.param.u64 	%rd1, [_Z21generateRandomNumbersP17curandStateXORWOWPfii_param_0];
	ld.param.u64 	%rd2, [_Z21generateRandomNumbersP17curandStateXORWOWPfii_param_1];
	ld.param.u32 	%r3, [_Z21generateRandomNumbersP17curandStateXORWOWPfii_param_2];
	ld.param.u32 	%r2, [_Z21generateRandomNumbersP17curandStateXORWOWPfii_param_3];
	mov.u32 	%r4, %ctaid.x;
	mov.u32 	%r5, %ntid.x;
	mov.u32 	%r6, %tid.x;
	mad.lo.s32 	%r1, %r4, %r5, %r6;
	setp.ge.s32 	%p1, %r1, %r3;
	@%p1 bra 	$L__BB1_2;
	cvta.to.global.u64 	%rd3, %rd1;
	cvta.to.global.u64 	%rd4, %rd2;
	mul.wide.s32 	%rd5, %r1, 48;
	add.s64 	%rd6, %rd3, %rd5;
	ld.global.v2.u32 	{%r7, %r8}, [%rd6];
	ld.global.u32 	%r9, [%rd6+20];
	shr.u32 	%r10, %r8, 2;
	xor.b32  	%r11, %r10, %r8;
	shl.b32 	%r12, %r9, 4;
	shl.b32 	%r13, %r11, 1;
	xor.b32  	%r14, %r12, %r13;
	xor.b32  	%r15, %r14, %r9;
	xor.b32  	%r16, %r15, %r11;
	add.s32 	%r17, %r7, %r16;
	add.s32 	%r18, %r17, 362437;
	cvt.rn.f32.u32 	%f1, %r18;
	fma.rn.f32 	%f2, %f1, 0f2F800000, 0f2F000000;
	cvt.rn.f32.s32 	%f3, %r2;
	mul.f32 	%f4, %f2, %f3;
	mul.wide.s32 	%rd7, %r1, 4;
	add.s64 	%rd8, %rd4, %rd7;
	st.global.f32 	[%rd8], %f4;
$L__BB1_2:
	ret;

}
	// .globl	_Z15assignCentroidsPfS_Piiii
.visible .entry _Z15assignCentroidsPfS_Piiii(
	.param .u64 .ptr .align 1 _Z15assignCentroidsPfS_Piiii_param_0,
	.param .u64 .ptr .align 1 _Z15assignCentroidsPfS_Piiii_param_1,
	.param .u64 .ptr .align 1 _Z15assignCentroidsPfS_Piiii_param_2,
	.param .u32 _Z15assignCentroidsPfS_Piiii_param_3,
	.param .u32 _Z15assignCentroidsPfS_Piiii_param_4,
	.param .u32 _Z15assignCentroidsPfS_Piiii_param_5
)
{
	.reg .pred 	%p<19>;
	.reg .b32 	%r<74>;
	.reg .b32 	%f<96>;
	.reg .b64 	%rd<40>;

	ld.param.u64 	%rd8, [_Z15assignCentroidsPfS_Piiii_param_0];
	ld.param.u64 	%rd9, [_Z15assignCentroidsPfS_Piiii_param_1];
	ld.param.u64 	%rd7, [_Z15assignCentroidsPfS_Piiii_param_2];
	ld.param.u32 	%r40, [_Z15assignCentroidsPfS_Piiii_param_3];
	ld.param.u32 	%r38, [_Z15assignCentroidsPfS_Piiii_param_4];
	ld.param.u32 	%r39, [_Z15assignCentroidsPfS_Piiii_param_5];
	cvta.to.global.u64 	%rd1, %rd9;
	cvta.to.global.u64 	%rd2, %rd8;
	mov.u32 	%r41, %ctaid.x;
	mov.u32 	%r42, %ntid.x;
	mov.u32 	%r43, %tid.x;
	mad.lo.s32 	%r1, %r41, %r42, %r43;
	setp.ge.s32 	%p1, %r1, %r40;
	@%p1 bra 	$L__BB2_23;
	setp.lt.s32 	%p2, %r39, 1;
	mov.b32 	%r73, 0;
	@%p2 bra 	$L__BB2_22;
	setp.lt.s32 	%p3, %r38, 1;
	mul.lo.s32 	%r2, %r38, %r1;
	@%p3 bra 	$L__BB2_16;
	and.b32  	%r3, %r38, 7;
	and.b32  	%r4, %r38, 3;
	and.b32  	%r5, %r38, 2147483640;
	and.b32  	%r6, %r38, 1;
	neg.s32 	%r7, %r5;
	add.s64 	%rd3, %rd2, 16;
	mov.f32 	%f84, 0f7F800000;
	mov.b32 	%r58, 0;
	mov.u32 	%r73, %r58;
$L__BB2_4:
	setp.lt.u32 	%p10, %r38, 8;
	mul.lo.s32 	%r10, %r58, %r38;
	mov.f32 	%f92, 0f00000000;
	mov.b32 	%r63, 0;
	@%p10 bra 	$L__BB2_7;
	mul.wide.u32 	%rd10, %r10, 4;
	add.s64 	%rd11, %rd1, %rd10;
	add.s64 	%rd39, %rd11, 16;
	mov.f32 	%f92, 0f00000000;
	mov.u32 	%r60, %r2;
	mov.u32 	%r61, %r7;
$L__BB2_6:
	.pragma "nounroll";
	mul.wide.s32 	%rd12, %r60, 4;
	add.s64 	%rd13, %rd3, %rd12;
	ld.global.f32 	%f26, [%rd13+-16];
	ld.global.f32 	%f27, [%rd39+-16];
	sub.f32 	%f28, %f26, %f27;
	fma.rn.f32 	%f29, %f28, %f28, %f92;
	ld.global.f32 	%f30, [%rd13+-12];
	ld.global.f32 	%f31, [%rd39+-12];
	sub.f32 	%f32, %f30, %f31;
	fma.rn.f32 	%f33, %f32, %f32, %f29;
	ld.global.f32 	%f34, [%rd13+-8];
	ld.global.f32 	%f35, [%rd39+-8];
	sub.f32 	%f36, %f34, %f35;
	fma.rn.f32 	%f37, %f36, %f36, %f33;
	ld.global.f32 	%f38, [%rd13+-4];
	ld.global.f32 	%f39, [%rd39+-4];
	sub.f32 	%f40, %f38, %f39;
	fma.rn.f32 	%f41, %f40, %f40, %f37;
	ld.global.f32 	%f42, [%rd13];
	ld.global.f32 	%f43, [%rd39];
	sub.f32 	%f44, %f42, %f43;
	fma.rn.f32 	%f45, %f44, %f44, %f41;
	ld.global.f32 	%f46, [%rd13+4];
	ld.global.f32 	%f47, [%rd39+4];
	sub.f32 	%f48, %f46, %f47;
	fma.rn.f32 	%f49, %f48, %f48, %f45;
	ld.global.f32 	%f50, [%rd13+8];
	ld.global.f32 	%f51, [%rd39+8];
	sub.f32 	%f52, %f50, %f51;
	fma.rn.f32 	%f53, %f52, %f52, %f49;
	ld.global.f32 	%f54, [%rd13+12];
	ld.global.f32 	%f55, [%rd39+12];
	sub.f32 	%f56, %f54, %f55;
	fma.rn.f32 	%f92, %f56, %f56, %f53;
	add.s32 	%r61, %r61, 8;
	add.s32 	%r60, %r60, 8;
	add.s64 	%rd39, %rd39, 32;
	setp.ne.s32 	%p11, %r61, 0;
	mov.u32 	%r63, %r5;
	@%p11 bra 	$L__BB2_6;
$L__BB2_7:
	setp.eq.s32 	%p12, %r3, 0;
	@%p12 bra 	$L__BB2_15;
	add.s32 	%r51, %r3, -1;
	setp.lt.u32 	%p13, %r51, 3;
	@%p13 bra 	$L__BB2_10;
	add.s32 	%r52, %r63, %r2;
	mul.wide.s32 	%rd14, %r52, 4;
	add.s64 	%rd15, %rd2, %rd14;
	ld.global.f32 	%f58, [%rd15];
	add.s32 	%r53, %r63, %r10;
	mul.wide.u32 	%rd16, %r53, 4;
	add.s64 	%rd17, %rd1, %rd16;
	ld.global.f32 	%f59, [%rd17];
	sub.f32 	%f60, %f58, %f59;
	fma.rn.f32 	%f61, %f60, %f60, %f92;
	ld.global.f32 	%f62, [%rd15+4];
	cvt.u64.u32 	%rd18, %r10;
	cvt.u64.u32 	%rd19, %r63;
	add.s64 	%rd20, %rd19, %rd18;
	shl.b64 	%rd21, %rd20, 2;
	add.s64 	%rd22, %rd1, %rd21;
	ld.global.f32 	%f63, [%rd22+4];
	sub.f32 	%f64, %f62, %f63;
	fma.rn.f32 	%f65, %f64, %f64, %f61;
	ld.global.f32 	%f66, [%rd15+8];
	ld.global.f32 	%f67, [%rd22+8];
	sub.f32 	%f68, %f66, %f67;
	fma.rn.f32 	%f69, %f68, %f68, %f65;
	ld.global.f32 	%f70, [%rd15+12];
	ld.global.f32 	%f71, [%rd22+12];
	sub.f32 	%f72, %f70, %f71;
	fma.rn.f32 	%f92, %f72, %f72, %f69;
	add.s32 	%r63, %r63, 4;
$L__BB2_10:
	setp.eq.s32 	%p14, %r4, 0;
	@%p14 bra 	$L__BB2_15;
	setp.eq.s32 	%p15, %r4, 1;
	@%p15 bra 	$L__BB2_13;
	add.s32 	%r54, %r63, %r2;
	mul.wide.s32 	%rd23, %r54, 4;
	add.s64 	%rd24, %rd2, %rd23;
	ld.global.f32 	%f74, [%rd24];
	add.s32 	%r55, %r63, %r10;
	mul.wide.u32 	%rd25, %r55, 4;
	add.s64 	%rd26, %rd1, %rd25;
	ld.global.f32 	%f75, [%rd26];
	sub.f32 	%f76, %f74, %f75;
	fma.rn.f32 	%f77, %f76, %f76, %f92;
	ld.global.f32 	%f78, [%rd24+4];
	cvt.u64.u32 	%rd27, %r10;
	cvt.u64.u32 	%rd28, %r63;
	add.s64 	%rd29, %rd28, %rd27;
	shl.b64 	%rd30, %rd29, 2;
	add.s64 	%rd31, %rd1, %rd30;
	ld.global.f32 	%f79, [%rd31+4];
	sub.f32 	%f80, %f78, %f79;
	fma.rn.f32 	%f92, %f80, %f80, %f77;
	add.s32 	%r63, %r63, 2;
$L__BB2_13:
	setp.eq.s32 	%p16, %r6, 0;
	@%p16 bra 	$L__BB2_15;
	add.s32 	%r56, %r63, %r2;
	mul.wide.s32 	%rd32, %r56, 4;
	add.s64 	%rd33, %rd2, %rd32;
	ld.global.f32 	%f81, [%rd33];
	add.s32 	%r57, %r63, %r10;
	mul.wide.u32 	%rd34, %r57, 4;
	add.s64 	%rd35, %rd1, %rd34;
	ld.global.f32 	%f82, [%rd35];
	sub.f32 	%f83, %f81, %f82;
	fma.rn.f32 	%f92, %f83, %f83, %f92;
$L__BB2_15:
	setp.lt.f32 	%p17, %f92, %f84;
	selp.f32 	%f84, %f92, %f84, %p17;
	selp.b32 	%r73, %r58, %r73, %p17;
	add.s32 	%r58, %r58, 1;
	setp.eq.s32 	%p18, %r58, %r39;
	@%p18 bra 	$L__BB2_22;
	bra.uni 	$L__BB2_4;
$L__BB2_16:
	and.b32  	%r22, %r39, 3;
	setp.lt.u32 	%p4, %r39, 4;
	mov.f32 	%f94, 0f7F800000;
	mov.b32 	%r70, 0;
	mov.u32 	%r73, %r70;
	@%p4 bra 	$L__BB2_19;
	and.b32  	%r70, %r39, 2147483644;
	mov.f32 	%f94, 0f7F800000;
	mov.b32 	%r65, 0;
	mov.u32 	%r73, %r65;
$L__BB2_18:
	setp.gt.f32 	%p5, %f94, 0f00000000;
	selp.f32 	%f94, 0f00000000, %f94, %p5;
	selp.b32 	%r73, %r65, %r73, %p5;
	add.s32 	%r65, %r65, 4;
	setp.ne.s32 	%p6, %r65, %r70;
	@%p6 bra 	$L__BB2_18;
$L__BB2_19:
	setp.eq.s32 	%p7, %r22, 0;
	@%p7 bra 	$L__BB2_22;
	mov.b32 	%r72, 0;
$L__BB2_21:
	.pragma "nounroll";
	setp.gt.f32 	%p8, %f94, 0f00000000;
	selp.f32 	%f94, 0f00000000, %f94, %p8;
	selp.b32 	%r73, %r70, %r73, %p8;
	add.s32 	%r70, %r70, 1;
	add.s32 	%r72, %r72, 1;
	setp.ne.s32 	%p9, %r72, %r22;
	@%p9 bra 	$L__BB2_21;
$L__BB2_22:
	cvta.to.global.u64 	%rd36, %rd7;
	mul.wide.s32 	%rd37, %r1, 4;
	add.s64 	%rd38, %rd36, %rd37;
	st.global.u32 	[%rd38], %r73;
$L__BB2_23:
	ret;

}
	// .globl	_Z15updateCentroidsPfS_Piiii
.visible .entry _Z15updateCentroidsPfS_Piiii(
	.param .u64 .ptr .align 1 _Z15updateCentroidsPfS_Piiii_param_0,
	.param .u64 .ptr .align 1 _Z15updateCentroidsPfS_Piiii_param_1,
	.param .u64 .ptr .align 1 _Z15updateCentroidsPfS_Piiii_param_2,
	.param .u32 _Z15updateCentroidsPfS_Piiii_param_3,
	.param .u32 _Z15updateCentroidsPfS_Piiii_param_4,
	.param .u32 _Z15updateCentroidsPfS_Piiii_param_5
)
{
	.reg .pred 	%p<63>;
	.reg .b16 	%rs<2>;
	.reg .b32 	%r<199>;
	.reg .b32 	%f<125>;
	.reg .b64 	%rd<81>;

	ld.param.u64 	%rd21, [_Z15updateCentroidsPfS_Piiii_param_0];
	ld.param.u64 	%rd22, [_Z15updateCentroidsPfS_Piiii_param_1];
	ld.param.u64 	%rd23, [_Z15updateCentroidsPfS_Piiii_param_2];
	ld.param.u32 	%r64, [_Z15updateCentroidsPfS_Piiii_param_3];
	ld.param.u32 	%r65, [_Z15updateCentroidsPfS_Piiii_param_4];
	ld.param.u32 	%r66, [_Z15updateCentroidsPfS_Piiii_param_5];
	cvta.to.global.u64 	%rd1, %rd21;
	cvta.to.global.u64 	%rd2, %rd23;
	cvta.to.global.u64 	%rd3, %rd22;
	mov.u32 	%r67, %ctaid.x;
	mov.u32 	%r68, %ntid.x;
	mov.u32 	%r69, %tid.x;
	mad.lo.s32 	%r1, %r67, %r68, %r69;
	setp.ge.s32 	%p1, %r1, %r66;
	@%p1 bra 	$L__BB3_47;
	mul.wide.s32 	%rd4, %r65, 4;
	{ // callseq 0, 0
	.param .b64 param0;
	st.param.b64 	[param0], %rd4;
	.param .b64 retval0;
	call.uni (retval0), 
	malloc, 
	(
	param0
	);
	ld.param.b64 	%rd24, [retval0];
	} // callseq 0
	setp.eq.s32 	%p2, %r65, 0;
	@%p2 bra 	$L__BB3_4;
	mov.b64 	%rd77, 0;
$L__BB3_3:
	add.s64 	%rd26, %rd24, %rd77;
	mov.b16 	%rs1, 0;
	st.u8 	[%rd26], %rs1;
	add.s64 	%rd77, %rd77, 1;
	setp.lt.u64 	%p3, %rd77, %rd4;
	@%p3 bra 	$L__BB3_3;
$L__BB3_4:
	setp.lt.s32 	%p4, %r64, 1;
	mov.b32 	%r175, 0;
	@%p4 bra 	$L__BB3_34;
	setp.lt.s32 	%p5, %r65, 1;
	@%p5 bra 	$L__BB3_22;
	and.b32  	%r2, %r65, 15;
	add.s32 	%r3, %r2, -1;
	and.b32  	%r4, %r65, 7;
	add.s32 	%r5, %r4, -1;
	and.b32  	%r6, %r65, 2147483632;
	and.b32  	%r7, %r65, 3;
	neg.s32 	%r8, %r6;
	mov.b32 	%r172, 0;
	mov.u32 	%r175, %r172;
$L__BB3_7:
	mul.wide.u32 	%rd35, %r172, 4;
	add.s64 	%rd36, %rd2, %rd35;
	ld.global.u32 	%r161, [%rd36];
	setp.ne.s32 	%p43, %r161, %r1;
	@%p43 bra 	$L__BB3_21;
	setp.lt.u32 	%p44, %r65, 16;
	mul.lo.s32 	%r11, %r172, %r65;
	mov.b32 	%r177, 0;
	@%p44 bra 	$L__BB3_11;
	add.s64 	%rd78, %rd24, 32;
	mul.wide.u32 	%rd37, %r11, 4;
	add.s64 	%rd38, %rd1, %rd37;
	add.s64 	%rd79, %rd38, 32;
	mov.u32 	%r174, %r8;
$L__BB3_10:
	.pragma "nounroll";
	ld.global.f32 	%f2, [%rd79+-32];
	ld.f32 	%f3, [%rd78+-32];
	add.f32 	%f4, %f2, %f3;
	st.f32 	[%rd78+-32], %f4;
	ld.global.f32 	%f5, [%rd79+-28];
	ld.f32 	%f6, [%rd78+-28];
	add.f32 	%f7, %f5, %f6;
	st.f32 	[%rd78+-28], %f7;
	ld.global.f32 	%f8, [%rd79+-24];
	ld.f32 	%f9, [%rd78+-24];
	add.f32 	%f10, %f8, %f9;
	st.f32 	[%rd78+-24], %f10;
	ld.global.f32 	%f11, [%rd79+-20];
	ld.f32 	%f12, [%rd78+-20];
	add.f32 	%f13, %f11, %f12;
	st.f32 	[%rd78+-20], %f13;
	ld.global.f32 	%f14, [%rd79+-16];
	ld.f32 	%f15, [%rd78+-16];
	add.f32 	%f16, %f14, %f15;
	st.f32 	[%rd78+-16], %f16;
	ld.global.f32 	%f17, [%rd79+-12];
	ld.f32 	%f18, [%rd78+-12];
	add.f32 	%f19, %f17, %f18;
	st.f32 	[%rd78+-12], %f19;
	ld.global.f32 	%f20, [%rd79+-8];
	ld.f32 	%f21, [%rd78+-8];
	add.f32 	%f22, %f20, %f21;
	st.f32 	[%rd78+-8], %f22;
	ld.global.f32 	%f23, [%rd79+-4];
	ld.f32 	%f24, [%rd78+-4];
	add.f32 	%f25, %f23, %f24;
	st.f32 	[%rd78+-4], %f25;
	ld.global.f32 	%f26, [%rd79];
	ld.f32 	%f27, [%rd78];
	add.f32 	%f28, %f26, %f27;
	st.f32 	[%rd78], %f28;
	ld.global.f32 	%f29, [%rd79+4];
	ld.f32 	%f30, [%rd78+4];
	add.f32 	%f31, %f29, %f30;
	st.f32 	[%rd78+4], %f31;
	ld.global.f32 	%f32, [%rd79+8];
	ld.f32 	%f33, [%rd78+8];
	add.f32 	%f34, %f32, %f33;
	st.f32 	[%rd78+8], %f34;
	ld.global.f32 	%f35, [%rd79+12];
	ld.f32 	%f36, [%rd78+12];
	add.f32 	%f37, %f35, %f36;
	st.f32 	[%rd78+12], %f37;
	ld.global.f32 	%f38, [%rd79+16];
	ld.f32 	%f39, [%rd78+16];
	add.f32 	%f40, %f38, %f39;
	st.f32 	[%rd78+16], %f40;
	ld.global.f32 	%f41, [%rd79+20];
	ld.f32 	%f42, [%rd78+20];
	add.f32 	%f43, %f41, %f42;
	st.f32 	[%rd78+20], %f43;
	ld.global.f32 	%f44, [%rd79+24];
	ld.f32 	%f45, [%rd78+24];
	add.f32 	%f46, %f44, %f45;
	st.f32 	[%rd78+24], %f46;
	ld.global.f32 	%f47, [%rd79+28];
	ld.f32 	%f48, [%rd78+28];
	add.f32 	%f49, %f47, %f48;
	st.f32 	[%rd78+28], %f49;
	add.s32 	%r174, %r174, 16;
	add.s64 	%rd79, %rd79, 64;
	add.s64 	%rd78, %rd78, 64;
	setp.eq.s32 	%p45, %r174, 0;
	mov.u32 	%r177, %r6;
	@%p45 bra 	$L__BB3_11;
	bra.uni 	$L__BB3_10;
$L__BB3_11:
	add.s32 	%r175, %r175, 1;
	setp.eq.s32 	%p46, %r2, 0;
	@%p46 bra 	$L__BB3_21;
	setp.lt.u32 	%p47, %r3, 7;
	@%p47 bra 	$L__BB3_14;
	add.s32 	%r163, %r177, %r11;
	mul.wide.u32 	%rd39, %r163, 4;
	add.s64 	%rd40, %rd1, %rd39;
	ld.global.f32 	%f50, [%rd40];
	cvt.u64.u32 	%rd41, %r177;
	mul.wide.u32 	%rd42, %r177, 4;
	add.s64 	%rd43, %rd24, %rd42;
	ld.f32 	%f51, [%rd43];
	add.f32 	%f52, %f50, %f51;
	st.f32 	[%rd43], %f52;
	cvt.u64.u32 	%rd44, %r11;
	add.s64 	%rd45, %rd41, %rd44;
	shl.b64 	%rd46, %rd45, 2;
	add.s64 	%rd47, %rd1, %rd46;
	ld.global.f32 	%f53, [%rd47+4];
	ld.f32 	%f54, [%rd43+4];
	add.f32 	%f55, %f53, %f54;
	st.f32 	[%rd43+4], %f55;
	ld.global.f32 	%f56, [%rd47+8];
	ld.f32 	%f57, [%rd43+8];
	add.f32 	%f58, %f56, %f57;
	st.f32 	[%rd43+8], %f58;
	ld.global.f32 	%f59, [%rd47+12];
	ld.f32 	%f60, [%rd43+12];
	add.f32 	%f61, %f59, %f60;
	st.f32 	[%rd43+12], %f61;
	ld.global.f32 	%f62, [%rd47+16];
	ld.f32 	%f63, [%rd43+16];
	add.f32 	%f64, %f62, %f63;
	st.f32 	[%rd43+16], %f64;
	ld.global.f32 	%f65, [%rd47+20];
	ld.f32 	%f66, [%rd43+20];
	add.f32 	%f67, %f65, %f66;
	st.f32 	[%rd43+20], %f67;
	ld.global.f32 	%f68, [%rd47+24];
	ld.f32 	%f69, [%rd43+24];
	add.f32 	%f70, %f68, %f69;
	st.f32 	[%rd43+24], %f70;
	ld.global.f32 	%f71, [%rd47+28];
	ld.f32 	%f72, [%rd43+28];
	add.f32 	%f73, %f71, %f72;
	st.f32 	[%rd43+28], %f73;
	add.s32 	%r177, %r177, 8;
$L__BB3_14:
	setp.eq.s32 	%p48, %r4, 0;
	@%p48 bra 	$L__BB3_21;
	setp.lt.u32 	%p49, %r5, 3;
	@%p49 bra 	$L__BB3_17;
	add.s32 	%r164, %r177, %r11;
	mul.wide.u32 	%rd48, %r164, 4;
	add.s64 	%rd49, %rd1, %rd48;
	ld.global.f32 	%f74, [%rd49];
	cvt.u64.u32 	%rd50, %r177;
	mul.wide.u32 	%rd51, %r177, 4;
	add.s64 	%rd52, %rd24, %rd51;
	ld.f32 	%f75, [%rd52];
	add.f32 	%f76, %f74, %f75;
	st.f32 	[%rd52], %f76;
	cvt.u64.u32 	%rd53, %r11;
	add.s64 	%rd54, %rd50, %rd53;
	shl.b64 	%rd55, %rd54, 2;
	add.s64 	%rd56, %rd1, %rd55;
	ld.global.f32 	%f77, [%rd56+4];
	ld.f32 	%f78, [%rd52+4];
	add.f32 	%f79, %f77, %f78;
	st.f32 	[%rd52+4], %f79;
	ld.global.f32 	%f80, [%rd56+8];
	ld.f32 	%f81, [%rd52+8];
	add.f32 	%f82, %f80, %f81;
	st.f32 	[%rd52+8], %f82;
	ld.global.f32 	%f83, [%rd56+12];
	ld.f32 	%f84, [%rd52+12];
	add.f32 	%f85, %f83, %f84;
	st.f32 	[%rd52+12], %f85;
	add.s32 	%r177, %r177, 4;
$L__BB3_17:
	setp.eq.s32 	%p50, %r7, 0;
	@%p50 bra 	$L__BB3_21;
	setp.eq.s32 	%p51, %r7, 1;
	add.s32 	%r165, %r177, %r11;
	mul.wide.u32 	%rd57, %r165, 4;
	add.s64 	%rd58, %rd1, %rd57;
	ld.global.f32 	%f86, [%rd58];
	cvt.u64.u32 	%rd14, %r177;
	mul.wide.u32 	%rd59, %r177, 4;
	add.s64 	%rd15, %rd24, %rd59;
	ld.f32 	%f87, [%rd15];
	add.f32 	%f88, %f86, %f87;
	st.f32 	[%rd15], %f88;
	@%p51 bra 	$L__BB3_21;
	setp.eq.s32 	%p52, %r7, 2;
	cvt.u64.u32 	%rd60, %r11;
	add.s64 	%rd61, %rd14, %rd60;
	shl.b64 	%rd62, %rd61, 2;
	add.s64 	%rd16, %rd1, %rd62;
	ld.global.f32 	%f89, [%rd16+4];
	ld.f32 	%f90, [%rd15+4];
	add.f32 	%f91, %f89, %f90;
	st.f32 	[%rd15+4], %f91;
	@%p52 bra 	$L__BB3_21;
	ld.global.f32 	%f92, [%rd16+8];
	ld.f32 	%f93, [%rd15+8];
	add.f32 	%f94, %f92, %f93;
	st.f32 	[%rd15+8], %f94;
$L__BB3_21:
	add.s32 	%r172, %r172, 1;
	setp.eq.s32 	%p53, %r172, %r64;
	@%p53 bra 	$L__BB3_34;
	bra.uni 	$L__BB3_7;
$L__BB3_22:
	and.b32  	%r22, %r64, 15;
	setp.lt.u32 	%p6, %r64, 16;
	mov.b32 	%r185, 0;
	mov.u32 	%r175, %r185;
	@%p6 bra 	$L__BB3_25;
	and.b32  	%r185, %r64, 2147483632;
	mov.b32 	%r179, 0;
	mov.u32 	%r175, %r179;
$L__BB3_24:
	.pragma "nounroll";
	mul.wide.u32 	%rd27, %r179, 4;
	add.s64 	%rd28, %rd2, %rd27;
	ld.global.u32 	%r74, [%rd28];
	setp.eq.s32 	%p7, %r74, %r1;
	selp.u32 	%r75, 1, 0, %p7;
	add.s32 	%r76, %r175, %r75;
	ld.global.u32 	%r77, [%rd28+4];
	setp.eq.s32 	%p8, %r77, %r1;
	selp.u32 	%r78, 1, 0, %p8;
	add.s32 	%r79, %r76, %r78;
	ld.global.u32 	%r80, [%rd28+8];
	setp.eq.s32 	%p9, %r80, %r1;
	selp.u32 	%r81, 1, 0, %p9;
	add.s32 	%r82, %r79, %r81;
	ld.global.u32 	%r83, [%rd28+12];
	setp.eq.s32 	%p10, %r83, %r1;
	selp.u32 	%r84, 1, 0, %p10;
	add.s32 	%r85, %r82, %r84;
	ld.global.u32 	%r86, [%rd28+16];
	setp.eq.s32 	%p11, %r86, %r1;
	selp.u32 	%r87, 1, 0, %p11;
	add.s32 	%r88, %r85, %r87;
	ld.global.u32 	%r89, [%rd28+20];
	setp.eq.s32 	%p12, %r89, %r1;
	selp.u32 	%r90, 1, 0, %p12;
	add.s32 	%r91, %r88, %r90;
	ld.global.u32 	%r92, [%rd28+24];
	setp.eq.s32 	%p13, %r92, %r1;
	selp.u32 	%r93, 1, 0, %p13;
	add.s32 	%r94, %r91, %r93;
	ld.global.u32 	%r95, [%rd28+28];
	setp.eq.s32 	%p14, %r95, %r1;
	selp.u32 	%r96, 1, 0, %p14;
	add.s32 	%r97, %r94, %r96;
	ld.global.u32 	%r98, [%rd28+32];
	setp.eq.s32 	%p15, %r98, %r1;
	selp.u32 	%r99, 1, 0, %p15;
	add.s32 	%r100, %r97, %r99;
	ld.global.u32 	%r101, [%rd28+36];
	setp.eq.s32 	%p16, %r101, %r1;
	selp.u32 	%r102, 1, 0, %p16;
	add.s32 	%r103, %r100, %r102;
	ld.global.u32 	%r104, [%rd28+40];
	setp.eq.s32 	%p17, %r104, %r1;
	selp.u32 	%r105, 1, 0, %p17;
	add.s32 	%r106, %r103, %r105;
	ld.global.u32 	%r107, [%rd28+44];
	setp.eq.s32 	%p18, %r107, %r1;
	selp.u32 	%r108, 1, 0, %p18;
	add.s32 	%r109, %r106, %r108;
	ld.global.u32 	%r110, [%rd28+48];
	setp.eq.s32 	%p19, %r110, %r1;
	selp.u32 	%r111, 1, 0, %p19;
	add.s32 	%r112, %r109, %r111;
	ld.global.u32 	%r113, [%rd28+52];
	setp.eq.s32 	%p20, %r113, %r1;
	selp.u32 	%r114, 1, 0, %p20;
	add.s32 	%r115, %r112, %r114;
	ld.global.u32 	%r116, [%rd28+56];
	setp.eq.s32 	%p21, %r116, %r1;
	selp.u32 	%r117, 1, 0, %p21;
	add.s32 	%r118, %r115, %r117;
	ld.global.u32 	%r119, [%rd28+60];
	setp.eq.s32 	%p22, %r119, %r1;
	selp.u32 	%r120, 1, 0, %p22;
	add.s32 	%r175, %r118, %r120;
	add.s32 	%r179, %r179, 16;
	setp.ne.s32 	%p23, %r179, %r185;
	@%p23 bra 	$L__BB3_24;
$L__BB3_25:
	setp.eq.s32 	%p24, %r22, 0;
	@%p24 bra 	$L__BB3_34;
	and.b32  	%r31, %r64, 7;
	setp.lt.u32 	%p25, %r22, 8;
	@%p25 bra 	$L__BB3_28;
	mul.wide.u32 	%rd29, %r185, 4;
	add.s64 	%rd30, %rd2, %rd29;
	ld.global.u32 	%r122, [%rd30];
	setp.eq.s32 	%p26, %r122, %r1;
	selp.u32 	%r123, 1, 0, %p26;
	add.s32 	%r124, %r175, %r123;
	ld.global.u32 	%r125, [%rd30+4];
	setp.eq.s32 	%p27, %r125, %r1;
	selp.u32 	%r126, 1, 0, %p27;
	add.s32 	%r127, %r124, %r126;
	ld.global.u32 	%r128, [%rd30+8];
	setp.eq.s32 	%p28, %r128, %r1;
	selp.u32 	%r129, 1, 0, %p28;
	add.s32 	%r130, %r127, %r129;
	ld.global.u32 	%r131, [%rd30+12];
	setp.eq.s32 	%p29, %r131, %r1;
	selp.u32 	%r132, 1, 0, %p29;
	add.s32 	%r133, %r130, %r132;
	ld.global.u32 	%r134, [%rd30+16];
	setp.eq.s32 	%p30, %r134, %r1;
	selp.u32 	%r135, 1, 0, %p30;
	add.s32 	%r136, %r133, %r135;
	ld.global.u32 	%r137, [%rd30+20];
	setp.eq.s32 	%p31, %r137, %r1;
	selp.u32 	%r138, 1, 0, %p31;
	add.s32 	%r139, %r136, %r138;
	ld.global.u32 	%r140, [%rd30+24];
	setp.eq.s32 	%p32, %r140, %r1;
	selp.u32 	%r141, 1, 0, %p32;
	add.s32 	%r142, %r139, %r141;
	ld.global.u32 	%r143, [%rd30+28];
	setp.eq.s32 	%p33, %r143, %r1;
	selp.u32 	%r144, 1, 0, %p33;
	add.s32 	%r175, %r142, %r144;
	add.s32 	%r185, %r185, 8;
$L__BB3_28:
	setp.eq.s32 	%p34, %r31, 0;
	@%p34 bra 	$L__BB3_34;
	and.b32  	%r37, %r64, 3;
	setp.lt.u32 	%p35, %r31, 4;
	@%p35 bra 	$L__BB3_31;
	mul.wide.u32 	%rd31, %r185, 4;
	add.s64 	%rd32, %rd2, %rd31;
	ld.global.u32 	%r146, [%rd32];
	setp.eq.s32 	%p36, %r146, %r1;
	selp.u32 	%r147, 1, 0, %p36;
	add.s32 	%r148, %r175, %r147;
	ld.global.u32 	%r149, [%rd32+4];
	setp.eq.s32 	%p37, %r149, %r1;
	selp.u32 	%r150, 1, 0, %p37;
	add.s32 	%r151, %r148, %r150;
	ld.global.u32 	%r152, [%rd32+8];
	setp.eq.s32 	%p38, %r152, %r1;
	selp.u32 	%r153, 1, 0, %p38;
	add.s32 	%r154, %r151, %r153;
	ld.global.u32 	%r155, [%rd32+12];
	setp.eq.s32 	%p39, %r155, %r1;
	selp.u32 	%r156, 1, 0, %p39;
	add.s32 	%r175, %r154, %r156;
	add.s32 	%r185, %r185, 4;
$L__BB3_31:
	setp.eq.s32 	%p40, %r37, 0;
	@%p40 bra 	$L__BB3_34;
	mov.b32 	%r192, 0;
$L__BB3_33:
	.pragma "nounroll";
	mul.wide.u32 	%rd33, %r185, 4;
	add.s64 	%rd34, %rd2, %rd33;
	ld.global.u32 	%r158, [%rd34];
	setp.eq.s32 	%p41, %r158, %r1;
	selp.u32 	%r159, 1, 0, %p41;
	add.s32 	%r175, %r175, %r159;
	add.s32 	%r185, %r185, 1;
	add.s32 	%r192, %r192, 1;
	setp.ne.s32 	%p42, %r192, %r37;
	@%p42 bra 	$L__BB3_33;
$L__BB3_34:
	min.s32 	%r166, %r175, %r65;
	setp.lt.s32 	%p54, %r166, 1;
	@%p54 bra 	$L__BB3_46;
	cvt.rn.f32.u32 	%f1, %r175;
	mul.lo.s32 	%r50, %r65, %r1;
	and.b32  	%r51, %r65, 7;
	setp.lt.u32 	%p55, %r65, 8;
	mov.b32 	%r197, 0;
	@%p55 bra 	$L__BB3_38;
	and.b32  	%r197, %r65, 2147483640;
	neg.s32 	%r195, %r197;
	add.s64 	%rd80, %rd24, 16;
	add.s64 	%rd18, %rd3, 16;
	mov.u32 	%r194, %r50;
$L__BB3_37:
	.pragma "nounroll";
	mul.wide.s32 	%rd63, %r194, 4;
	add.s64 	%rd64, %rd18, %rd63;
	ld.f32 	%f95, [%rd80+-16];
	div.rn.f32 	%f96, %f95, %f1;
	st.global.f32 	[%rd64+-16], %f96;
	ld.f32 	%f97, [%rd80+-12];
	div.rn.f32 	%f98, %f97, %f1;
	st.global.f32 	[%rd64+-12], %f98;
	ld.f32 	%f99, [%rd80+-8];
	div.rn.f32 	%f100, %f99, %f1;
	st.global.f32 	[%rd64+-8], %f100;
	ld.f32 	%f101, [%rd80+-4];
	div.rn.f32 	%f102, %f101, %f1;
	st.global.f32 	[%rd64+-4], %f102;
	ld.f32 	%f103, [%rd80];
	div.rn.f32 	%f104, %f103, %f1;
	st.global.f32 	[%rd64], %f104;
	ld.f32 	%f105, [%rd80+4];
	div.rn.f32 	%f106, %f105, %f1;
	st.global.f32 	[%rd64+4], %f106;
	ld.f32 	%f107, [%rd80+8];
	div.rn.f32 	%f108, %f107, %f1;
	st.global.f32 	[%rd64+8], %f108;
	ld.f32 	%f109, [%rd80+12];
	div.rn.f32 	%f110, %f109, %f1;
	st.global.f32 	[%rd64+12], %f110;
	add.s32 	%r195, %r195, 8;
	add.s64 	%rd80, %rd80, 32;
	add.s32 	%r194, %r194, 8;
	setp.ne.s32 	%p56, %r195, 0;
	@%p56 bra 	$L__BB3_37;
$L__BB3_38:
	setp.eq.s32 	%p57, %r51, 0;
	@%p57 bra 	$L__BB3_46;
	and.b32  	%r59, %r65, 3;
	setp.lt.u32 	%p58, %r51, 4;
	@%p58 bra 	$L__BB3_41;
	mul.wide.u32 	%rd65, %r197, 4;
	add.s64 	%rd66, %rd24, %rd65;
	ld.f32 	%f111, [%rd66];
	div.rn.f32 	%f112, %f111, %f1;
	add.s32 	%r168, %r197, %r50;
	mul.wide.s32 	%rd67, %r168, 4;
	add.s64 	%rd68, %rd3, %rd67;
	st.global.f32 	[%rd68], %f112;
	ld.f32 	%f113, [%rd66+4];
	div.rn.f32 	%f114, %f113, %f1;
	st.global.f32 	[%rd68+4], %f114;
	ld.f32 	%f115, [%rd66+8];
	div.rn.f32 	%f116, %f115, %f1;
	st.global.f32 	[%rd68+8], %f116;
	ld.f32 	%f117, [%rd66+12];
	div.rn.f32 	%f118, %f117, %f1;
	st.global.f32 	[%rd68+12], %f118;
	add.s32 	%r197, %r197, 4;
$L__BB3_41:
	setp.eq.s32 	%p59, %r59, 0;
	@%p59 bra 	$L__BB3_46;
	setp.eq.s32 	%p60, %r59, 1;
	@%p60 bra 	$L__BB3_44;
	mul.wide.u32 	%rd69, %r197, 4;
	add.s64 	%rd70, %rd24, %rd69;
	ld.f32 	%f119, [%rd70];
	div.rn.f32 	%f120, %f119, %f1;
	add.s32 	%r169, %r197, %r50;
	mul.wide.s32 	%rd71, %r169, 4;
	add.s64 	%rd72, %rd3, %rd71;
	st.global.f32 	[%rd72], %f120;
	ld.f32 	%f121, [%rd70+4];
	div.rn.f32 	%f122, %f121, %f1;
	st.global.f32 	[%rd72+4], %f122;
	add.s32 	%r197, %r197, 2;
$L__BB3_44:
	and.b32  	%r170, %r65, 1;
	setp.eq.b32 	%p61, %r170, 1;
	not.pred 	%p62, %p61;
	@%p62 bra 	$L__BB3_46;
	mul.wide.u32 	%rd73, %r197, 4;
	add.s64 	%rd74, %rd24, %rd73;
	ld.f32 	%f123, [%rd74];
	div.rn.f32 	%f124, %f123, %f1;
	add.s32 	%r171, %r197, %r50;
	mul.wide.s32 	%rd75, %r171, 4;
	add.s64 	%rd76, %rd3, %rd75;
	st.global.f32 	[%rd76], %f124;
$L__BB3_46:
	{ // callseq 1, 0
	.param .b64 param0;
	st.param.b64 	[param0], %rd24;
	call.uni 
	free, 
	(
	param0
	);
	} // callseq 1
$L__BB3_47:
	ret;

}


// ===== COMPILED SASS (sm_100) =====

	.target	sm_100

	.elftype	@"ET_EXEC"


//--------------------- .note.nv.tkinfo           --------------------------
	.section	.note.nv.tkinfo,"",@"SHT_NOTE"
	.sectionflags	@"SHF_NOTE_NV_TKINFO"
	.tkinfo
        /*0018*/ 	.word	0x00000002
        /*0030*/ 	.string	""
        /*0030*/ 	.string	"ptxas"
        /*0030*/ 	.string	"Cuda compilation tools, release 13.0, V13.0.88"
        /*0030*/ 	.string	"Build cuda_13.0.r13.0/compiler.36424714_0"
        /*0030*/ 	.string	"-arch sm_100 -m 64 "



//--------------------- .note.nv.cuinfo           --------------------------
	.section	.note.nv.cuinfo,"",@"SHT_NOTE"
	.sectionflags	@"SHF_NOTE_NV_CUINFO"
        /*0018*/ 	.short	0x0002
        /*001a*/ 	.short	0x0064
        /*001c*/ 	.short	0x0082
	.zero		2


//--------------------- .nv.info                  --------------------------
	.section	.nv.info,"",@"SHT_CUDA_INFO"
	.align	4


	//----- nvinfo : EIATTR_REGCOUNT
	.align		4
        /*0000*/ 	.byte	0x04, 0x2f
        /*0002*/ 	.short	(.L_10 - .L_9)
	.align		4
.L_9:
        /*0004*/ 	.word	index@(_Z22initializeRandomStatesP17curandStateXORWOWm)
        /*0008*/ 	.word	0x0000001f


	//----- nvinfo : EIATTR_FRAME_SIZE
	.align		4
.L_10:
        /*000c*/ 	.byte	0x04, 0x11
        /*000e*/ 	.short	(.L_12 - .L_11)
	.align		4
.L_11:
        /*0010*/ 	.word	index@(_Z22initializeRandomStatesP17curandStateXORWOWm)
        /*0014*/ 	.word	0x00000000


	//----- nvinfo : EIATTR_REGCOUNT
	.align		4
.L_12:
        /*0018*/ 	.byte	0x04, 0x2f
        /*001a*/ 	.short	(.L_14 - .L_13)
	.align		4
.L_13:
        /*001c*/ 	.word	index@(_Z21generateRandomNumbersP17curandStateXORWOWPfii)
        /*0020*/ 	.word	0x0000000e


	//----- nvinfo : EIATTR_FRAME_SIZE
	.align		4
.L_14:
        /*0024*/ 	.byte	0x04, 0x11
        /*0026*/ 	.short	(.L_16 - .L_15)
	.align		4
.L_15:
        /*0028*/ 	.word	index@(_Z21generateRandomNumbersP17curandStateXORWOWPfii)
        /*002c*/ 	.word	0x00000000


	//----- nvinfo : EIATTR_REGCOUNT
	.align		4
.L_16:
        /*0030*/ 	.byte	0x04, 0x2f
        /*0032*/ 	.short	(.L_18 - .L_17)
	.align		4
.L_17:
        /*0034*/ 	.word	index@(_Z15assignCentroidsPfS_Piiii)
        /*0038*/ 	.word	0x0000001f


	//----- nvinfo : EIATTR_FRAME_SIZE
	.align		4
.L_18:
        /*003c*/ 	.byte	0x04, 0x11
        /*003e*/ 	.short	(.L_20 - .L_19)
	.align		4
.L_19:
        /*0040*/ 	.word	index@(_Z15assignCentroidsPfS_Piiii)
        /*0044*/ 	.word	0x00000000


	//----- nvinfo : EIATTR_REGCOUNT
	.align		4
.L_20:
        /*0048*/ 	.byte	0x04, 0x2f
        /*004a*/ 	.short	(.L_22 - .L_21)
	.align		4
.L_21:
        /*004c*/ 	.word	index@(_Z15updateCentroidsPfS_Piiii)
        /*0050*/ 	.word	0x00000028


	//----- nvinfo : EIATTR_FRAME_SIZE
	.align		4
.L_22:
        /*0054*/ 	.byte	0x04, 0x11
        /*0056*/ 	.short	(.L_24 - .L_23)
	.align		4
.L_23:
        /*0058*/ 	.word	index@($__internal_0_$__cuda_sm3x_div_rn_noftz_f32_slowpath)
        /*005c*/ 	.word	0x00000000


	//----- nvinfo : EIATTR_FRAME_SIZE
	.align		4
.L_24:
        /*0060*/ 	.byte	0x04, 0x11
        /*0062*/ 	.short	(.L_26 - .L_25)
	.align		4
.L_25:
        /*0064*/ 	.word	index@(_Z15updateCentroidsPfS_Piiii)
        /*0068*/ 	.word	0x00000000


	//----- nvinfo : EIATTR_MIN_STACK_SIZE
	.align		4
.L_26:
        /*006c*/ 	.byte	0x04, 0x12
        /*006e*/ 	.short	(.L_28 - .L_27)
	.align		4
.L_27:
        /*0070*/ 	.word	index@(_Z15updateCentroidsPfS_Piiii)
        /*0074*/ 	.word	0x00000000


	//----- nvinfo : EIATTR_MIN_STACK_SIZE
	.align		4
.L_28:
        /*0078*/ 	.byte	0x04, 0x12
        /*007a*/ 	.short	(.L_30 - .L_29)
	.align		4
.L_29:
        /*007c*/ 	.word	index@(_Z15assignCentroidsPfS_Piiii)
        /*0080*/ 	.word	0x00000000


	//----- nvinfo : EIATTR_MIN_STACK_SIZE
	.align		4
.L_30:
        /*0084*/ 	.byte	0x04, 0x12
        /*0086*/ 	.short	(.L_32 - .L_31)
	.align		4
.L_31:
        /*0088*/ 	.word	index@(_Z21generateRandomNumbersP17curandStateXORWOWPfii)
        /*008c*/ 	.word	0x00000000


	//----- nvinfo : EIATTR_MIN_STACK_SIZE
	.align		4
.L_32:
        /*0090*/ 	.byte	0x04, 0x12
        /*0092*/ 	.short	(.L_34 - .L_33)
	.align		4
.L_33:
        /*0094*/ 	.word	index@(_Z22initializeRandomStatesP17curandStateXORWOWm)
        /*0098*/ 	.word	0x00000000
.L_34:


//--------------------- .nv.compat                --------------------------
	.section	.nv.compat,"",@"SHT_CUDA_COMPAT_INFO"
	.align	4
        /*0000*/ 	.byte	0x02, 0x09, 0x00, 0x00, 0x02, 0x02, 0x01, 0x00, 0x02, 0x05, 0x05, 0x00, 0x03, 0x07, 0x01, 0x01
        /*0010*/ 	.byte	0x02, 0x03, 0x00, 0x00, 0x02, 0x06, 0x01, 0x00, 0x04, 0x0b, 0x08, 0x00, 0x01, 0x00, 0x00, 0x00
        /*0020*/ 	.byte	0x00, 0x00, 0x00, 0x00


//--------------------- .nv.info._Z15updateCentroidsPfS_Piiii --------------------------
	.section	.nv.info._Z15updateCentroidsPfS_Piiii,"",@"SHT_CUDA_INFO"
	.sectionflags	@""
	.align	4


	//----- nvinfo : EIATTR_CUDA_API_VERSION
	.align		4
        /*0000*/ 	.byte	0x04, 0x37
        /*0002*/ 	.short	(.L_36 - .L_35)
.L_35:
        /*0004*/ 	.word	0x00000082


	//----- nvinfo : EIATTR_KPARAM_INFO
	.align		4
.L_36:
        /*0008*/ 	.byte	0x04, 0x17
        /*000a*/ 	.short	(.L_38 - .L_37)
.L_37:
        /*000c*/ 	.word	0x00000000
        /*0010*/ 	.short	0x0005
        /*0012*/ 	.short	0x0020
        /*0014*/ 	.byte	0x00, 0xf0, 0x11, 0x00


	//----- nvinfo : EIATTR_KPARAM_INFO
	.align		4
.L_38:
        /*0018*/ 	.byte	0x04, 0x17
        /*001a*/ 	.short	(.L_40 - .L_39)
.L_39:
        /*001c*/ 	.word	0x00000000
        /*0020*/ 	.short	0x0004
        /*0022*/ 	.short	0x001c
        /*0024*/ 	.byte	0x00, 0xf0, 0x11, 0x00


	//----- nvinfo : EIATTR_KPARAM_INFO
	.align		4
.L_40:
        /*0028*/ 	.byte	0x04, 0x17
        /*002a*/ 	.short	(.L_42 - .L_41)
.L_41:
        /*002c*/ 	.word	0x00000000
        /*0030*/ 	.short	0x0003
        /*0032*/ 	.short	0x0018
        /*0034*/ 	.byte	0x00, 0xf0, 0x11, 0x00


	//----- nvinfo : EIATTR_KPARAM_INFO
	.align		4
.L_42:
        /*0038*/ 	.byte	0x04, 0x17
        /*003a*/ 	.short	(.L_44 - .L_43)
.L_43:
        /*003c*/ 	.word	0x00000000
        /*0040*/ 	.short	0x0002
        /*0042*/ 	.short	0x0010
        /*0044*/ 	.byte	0x00, 0xf5, 0x21, 0x00


	//----- nvinfo : EIATTR_KPARAM_INFO
	.align		4
.L_44:
        /*0048*/ 	.byte	0x04, 0x17
        /*004a*/ 	.short	(.L_46 - .L_45)
.L_45:
        /*004c*/ 	.word	0x00000000
        /*0050*/ 	.short	0x0001
        /*0052*/ 	.short	0x0008
        /*0054*/ 	.byte	0x00, 0xf5, 0x21, 0x00


	//----- nvinfo : EIATTR_KPARAM_INFO
	.align		4
.L_46:
        /*0058*/ 	.byte	0x04, 0x17
        /*005a*/ 	.short	(.L_48 - .L_47)
.L_47:
        /*005c*/ 	.word	0x00000000
        /*0060*/ 	.short	0x0000
        /*0062*/ 	.short	0x0000
        /*0064*/ 	.byte	0x00, 0xf5, 0x21, 0x00


	//----- nvinfo : EIATTR_SPARSE_MMA_MASK
	.align		4
.L_48:
        /*0068*/ 	.byte	0x03, 0x50
        /*006a*/ 	.short	0x0000


	//----- nvinfo : EIATTR_MAXREG_COUNT
	.align		4
        /*006c*/ 	.byte	0x03, 0x1b
        /*006e*/ 	.short	0x00ff


	//----- nvinfo : EIATTR_EXTERNS
	.align		4
        /*0070*/ 	.byte	0x04, 0x0f
        /*0072*/ 	.short	(.L_50 - .L_49)


	//   ....[0]....
	.align		4
.L_49:
        /*0074*/ 	.word	index@(malloc)


	//   ....[1]....
	.align		4
        /*0078*/ 	.word	index@(free)


	//----- nvinfo : EIATTR_MERCURY_ISA_VERSION
	.align		4
.L_50:
        /*007c*/ 	.byte	0x03, 0x5f
        /*007e*/ 	.short	0x0101


	//----- nvinfo : EIATTR_VRC_CTA_INIT_COUNT
	.align		4
        /*0080*/ 	.byte	0x02, 0x4a
	.zero		1
	.zero		1


	//----- nvinfo : EIATTR_SYSCALL_OFFSETS
	.align		4
        /*0084*/ 	.byte	0x04, 0x46
        /*0086*/ 	.short	(.L_52 - .L_51)


	//   ....[0]....
.L_51:
        /*0088*/ 	.word	0x000000f0


	//   ....[1]....
        /*008c*/ 	.word	0x00003770


	//----- nvinfo : EIATTR_EXIT_INSTR_OFFSETS
	.align		4
.L_52:
        /*0090*/ 	.byte	0x04, 0x1c
        /*0092*/ 	.short	(.L_54 - .L_53)


	//   ....[0]....
.L_53:
        /*0094*/ 	.word	0x00000070


	//   ....[1]....
        /*0098*/ 	.word	0x00003780


	//----- nvinfo : EIATTR_CRS_STACK_SIZE
	.align		4
.L_54:
        /*009c*/ 	.byte	0x04, 0x1e
        /*009e*/ 	.short	(.L_56 - .L_55)
.L_55:
        /*00a0*/ 	.word	0x00000000


	//----- nvinfo : EIATTR_CBANK_PARAM_SIZE
	.align		4
.L_56:
        /*00a4*/ 	.byte	0x03, 0x19
        /*00a6*/ 	.short	0x0024


	//----- nvinfo : EIATTR_PARAM_CBANK
	.align		4
        /*00a8*/ 	.byte	0x04, 0x0a
        /*00aa*/ 	.short	(.L_58 - .L_57)
	.align		4
.L_57:
        /*00ac*/ 	.word	index@(.nv.constant0._Z15updateCentroidsPfS_Piiii)
        /*00b0*/ 	.short	0x0380
        /*00b2*/ 	.short	0x0024


	//----- nvinfo : EIATTR_SW_WAR
	.align		4
.L_58:
        /*00b4*/ 	.byte	0x04, 0x36
        /*00b6*/ 	.short	(.L_60 - .L_59)
.L_59:
        /*00b8*/ 	.word	0x00000008
.L_60:


//--------------------- .nv.info._Z15assignCentroidsPfS_Piiii --------------------------
	.section	.nv.info._Z15assignCentroidsPfS_Piiii,"",@"SHT_CUDA_INFO"
	.sectionflags	@""
	.align	4


	//----- nvinfo : EIATTR_CUDA_API_VERSION
	.align		4
        /*0000*/ 	.byte	0x04, 0x37
        /*0002*/ 	.short	(.L_62 - .L_61)
.L_61:
        /*0004*/ 	.word	0x00000082


	//----- nvinfo : EIATTR_KPARAM_INFO
	.align		4
.L_62:
        /*0008*/ 	.byte	0x04, 0x17
        /*000a*/ 	.short	(.L_64 - .L_63)
.L_63:
        /*000c*/ 	.word	0x00000000
        /*0010*/ 	.short	0x0005
        /*0012*/ 	.short	0x0020
        /*0014*/ 	.byte	0x00, 0xf0, 0x11, 0x00


	//----- nvinfo : EIATTR_KPARAM_INFO
	.align		4
.L_64:
        /*0018*/ 	.byte	0x04, 0x17
        /*001a*/ 	.short	(.L_66 - .L_65)
.L_65:
        /*001c*/ 	.word	0x00000000
        /*0020*/ 	.short	0x0004
        /*0022*/ 	.short	0x001c
        /*0024*/ 	.byte	0x00, 0xf0, 0x11, 0x00


	//----- nvinfo : EIATTR_KPARAM_INFO
	.align		4
.L_66:
        /*0028*/ 	.byte	0x04, 0x17
        /*002a*/ 	.short	(.L_68 - .L_67)
.L_67:
        /*002c*/ 	.word	0x00000000
        /*0030*/ 	.short	0x0003
        /*0032*/ 	.short	0x0018
        /*0034*/ 	.byte	0x00, 0xf0, 0x11, 0x00


	//----- nvinfo : EIATTR_KPARAM_INFO
	.align		4
.L_68:
        /*0038*/ 	.byte	0x04, 0x17
        /*003a*/ 	.short	(.L_70 - .L_69)
.L_69:
        /*003c*/ 	.word	0x00000000
        /*0040*/ 	.short	0x0002
        /*0042*/ 	.short	0x0010
        /*0044*/ 	.byte	0x00, 0xf5, 0x21, 0x00


	//----- nvinfo : EIATTR_KPARAM_INFO
	.align		4
.L_70:
        /*0048*/ 	.byte	0x04, 0x17
        /*004a*/ 	.short	(.L_72 - .L_71)
.L_71:
        /*004c*/ 	.word	0x00000000
        /*0050*/ 	.short	0x0001
        /*0052*/ 	.short	0x0008
        /*0054*/ 	.byte	0x00, 0xf5, 0x21, 0x00


	//----- nvinfo : EIATTR_KPARAM_INFO
	.align		4
.L_72:
        /*0058*/ 	.byte	0x04, 0x17
        /*005a*/ 	.short	(.L_74 - .L_73)
.L_73:
        /*005c*/ 	.word	0x00000000
        /*0060*/ 	.short	0x0000
        /*0062*/ 	.short	0x0000
        /*0064*/ 	.byte	0x00, 0xf5, 0x21, 0x00


	//----- nvinfo : EIATTR_SPARSE_MMA_MASK
	.align		4
.L_74:
        /*0068*/ 	.byte	0x03, 0x50
        /*006a*/ 	.short	0x0000


	//----- nvinfo : EIATTR_MAXREG_COUNT
	.align		4
        /*006c*/ 	.byte	0x03, 0x1b
        /*006e*/ 	.short	0x00ff


	//----- nvinfo : EIATTR_MERCURY_ISA_VERSION
	.align		4
        /*0070*/ 	.byte	0x03, 0x5f
        /*0072*/ 	.short	0x0101


	//----- nvinfo : EIATTR_VRC_CTA_INIT_COUNT
	.align		4
        /*0074*/ 	.byte	0x02, 0x4a
	.zero		1
	.zero		1


	//----- nvinfo : EIATTR_EXIT_INSTR_OFFSETS
	.align		4
        /*0078*/ 	.byte	0x04, 0x1c
        /*007a*/ 	.short	(.L_76 - .L_75)


	//   ....[0]....
.L_75:
        /*007c*/ 	.word	0x00000070


	//   ....[1]....
        /*0080*/ 	.word	0x00000e00


	//----- nvinfo : EIATTR_CBANK_PARAM_SIZE
	.align		4
.L_76:
        /*0084*/ 	.byte	0x03, 0x19
        /*0086*/ 	.short	0x0024


	//----- nvinfo : EIATTR_PARAM_CBANK
	.align		4
        /*0088*/ 	.byte	0x04, 0x0a
        /*008a*/ 	.short	(.L_78 - .L_77)
	.align		4
.L_77:
        /*008c*/ 	.word	index@(.nv.constant0._Z15assignCentroidsPfS_Piiii)
        /*0090*/ 	.short	0x0380
        /*0092*/ 	.short	0x0024


	//----- nvinfo : EIATTR_SW_WAR
	.align		4
.L_78:
        /*0094*/ 	.byte	0x04, 0x36
        /*0096*/ 	.short	(.L_80 - .L_79)
.L_79:
        /*0098*/ 	.word	0x00000008
.L_80:


//--------------------- .nv.info._Z21generateRandomNumbersP17curandStateXORWOWPfii --------------------------
	.section	.nv.info._Z21generateRandomNumbersP17curandStateXORWOWPfii,"",@"SHT_CUDA_INFO"
	.sectionflags	@""
	.align	4


	//----- nvinfo : EIATTR_CUDA_API_VERSION
	.align		4
        /*0000*/ 	.byte	0x04, 0x37
        /*0002*/ 	.short	(.L_82 - .L_81)
.L_81:
        /*0004*/ 	.word	0x00000082


	//----- nvinfo : EIATTR_KPARAM_INFO
	.align		4
.L_82:
        /*0008*/ 	.byte	0x04, 0x17
        /*000a*/ 	.short	(.L_84 - .L_83)
.L_83:
        /*000c*/ 	.word	0x00000000
        /*0010*/ 	.short	0x0003
        /*0012*/ 	.short	0x0014
        /*0014*/ 	.byte	0x00, 0xf0, 0x11, 0x00


	//----- nvinfo : EIATTR_KPARAM_INFO
	.align		4
.L_84:
        /*0018*/ 	.byte	0x04, 0x17
        /*001a*/ 	.short	(.L_86 - .L_85)
.L_85:
        /*001c*/ 	.word	0x00000000
        /*0020*/ 	.short	0x0002
        /*0022*/ 	.short	0x0010
        /*0024*/ 	.byte	0x00, 0xf0, 0x11, 0x00


	//----- nvinfo : EIATTR_KPARAM_INFO
	.align		4
.L_86:
        /*0028*/ 	.byte	0x04, 0x17
        /*002a*/ 	.short	(.L_88 - .L_87)
.L_87:
        /*002c*/ 	.word	0x00000000
        /*0030*/ 	.short	0x0001
        /*0032*/ 	.short	0x0008
        /*0034*/ 	.byte	0x00, 0xf5, 0x21, 0x00


	//----- nvinfo : EIATTR_KPARAM_INFO
	.align		4
.L_88:
        /*0038*/ 	.byte	0x04, 0x17
        /*003a*/ 	.short	(.L_90 - .L_89)
.L_89:
        /*003c*/ 	.word	0x00000000
        /*0040*/ 	.short	0x0000
        /*0042*/ 	.short	0x0000
        /*0044*/ 	.byte	0x00, 0xf5, 0x21, 0x00


	//----- nvinfo : EIATTR_SPARSE_MMA_MASK
	.align		4
.L_90:
        /*0048*/ 	.byte	0x03, 0x50
        /*004a*/ 	.short	0x0000


	//----- nvinfo : EIATTR_MAXREG_COUNT
	.align		4
        /*004c*/ 	.byte	0x03, 0x1b
        /*004e*/ 	.short	0x00ff


	//----- nvinfo : EIATTR_MERCURY_ISA_VERSION
	.align		4
        /*0050*/ 	.byte	0x03, 0x5f
        /*0052*/ 	.short	0x0101


	//----- nvinfo : EIATTR_VRC_CTA_INIT_COUNT
	.align		4
        /*0054*/ 	.byte	0x02, 0x4a
	.zero		1
	.zero		1


	//----- nvinfo : EIATTR_EXIT_INSTR_OFFSETS
	.align		4
        /*0058*/ 	.byte	0x04, 0x1c
        /*005a*/ 	.short	(.L_92 - .L_91)


	//   ....[0]....
.L_91:
        /*005c*/ 	.word	0x00000070


	//   ....[1]....
        /*0060*/ 	.word	0x000001d0


	//----- nvinfo : EIATTR_CBANK_PARAM_SIZE
	.align		4
.L_92:
        /*0064*/ 	.byte	0x03, 0x19
        /*0066*/ 	.short	0x0018


	//----- nvinfo : EIATTR_PARAM_CBANK
	.align		4
        /*0068*/ 	.byte	0x04, 0x0a
        /*006a*/ 	.short	(.L_94 - .L_93)
	.align		4
.L_93:
        /*006c*/ 	.word	index@(.nv.constant0._Z21generateRandomNumbersP17curandStateXORWOWPfii)
        /*0070*/ 	.short	0x0380
        /*0072*/ 	.short	0x0018


	//----- nvinfo : EIATTR_SW_WAR
	.align		4
.L_94:
        /*0074*/ 	.byte	0x04, 0x36
        /*0076*/ 	.short	(.L_96 - .L_95)
.L_95:
        /*0078*/ 	.word	0x00000008
.L_96:


//--------------------- .nv.info._Z22initializeRandomStatesP17curandStateXORWOWm --------------------------
	.section	.nv.info._Z22initializeRandomStatesP17curandStateXORWOWm,"",@"SHT_CUDA_INFO"
	.sectionflags	@""
	.align	4


	//----- nvinfo : EIATTR_CUDA_API_VERSION
	.align		4
        /*0000*/ 	.byte	0x04, 0x37
        /*0002*/ 	.short	(.L_98 - .L_97)
.L_97:
        /*0004*/ 	.word	0x00000082


	//----- nvinfo : EIATTR_KPARAM_INFO
	.align		4
.L_98:
        /*0008*/ 	.byte	0x04, 0x17
        /*000a*/ 	.short	(.L_100 - .L_99)
.L_99:
        /*000c*/ 	.word	0x00000000
        /*0010*/ 	.short	0x0001
        /*0012*/ 	.short	0x0008
        /*0014*/ 	.byte	0x00, 0xf0, 0x21, 0x00


	//----- nvinfo : EIATTR_KPARAM_INFO
	.align		4
.L_100:
        /*0018*/ 	.byte	0x04, 0x17
        /*001a*/ 	.short	(.L_102 - .L_101)
.L_101:
        /*001c*/ 	.word	0x00000000
        /*0020*/ 	.short	0x0000
        /*0022*/ 	.short	0x0000
        /*0024*/ 	.byte	0x00, 0xf5, 0x21, 0x00


	//----- nvinfo : EIATTR_SPARSE_MMA_MASK
	.align		4
.L_102:
        /*0028*/ 	.byte	0x03, 0x50
        /*002a*/ 	.short	0x0000


	//----- nvinfo : EIATTR_MAXREG_COUNT
	.align		4
        /*002c*/ 	.byte	0x03, 0x1b
        /*002e*/ 	.short	0x00ff


	//----- nvinfo : EIATTR_MERCURY_ISA_VERSION
	.align		4
        /*0030*/ 	.byte	0x03, 0x5f
        /*0032*/ 	.short	0x0101


	//----- nvinfo : EIATTR_VRC_CTA_INIT_COUNT
	.align		4
        /*0034*/ 	.byte	0x02, 0x4a
	.zero		1
	.zero		1


	//----- nvinfo : EIATTR_EXIT_INSTR_OFFSETS
	.align		4
        /*0038*/ 	.byte	0x04, 0x1c
        /*003a*/ 	.short	(.L_104 - .L_103)


	//   ....[0]....
.L_103:
        /*003c*/ 	.word	0x00000ed0


	//----- nvinfo : EIATTR_CRS_STACK_SIZE
	.align		4
.L_104:
        /*0040*/ 	.byte	0x04, 0x1e
        /*0042*/ 	.short	(.L_106 - .L_105)
.L_105:
        /*0044*/ 	.word	0x00000000


	//----- nvinfo : EIATTR_CBANK_PARAM_SIZE
	.align		4
.L_106:
        /*0048*/ 	.byte	0x03, 0x19
        /*004a*/ 	.short	0x0010


	//----- nvinfo : EIATTR_PARAM_CBANK
	.align		4
        /*004c*/ 	.byte	0x04, 0x0a
        /*004e*/ 	.short	(.L_108 - .L_107)
	.align		4
.L_107:
        /*0050*/ 	.word	index@(.nv.constant0._Z22initializeRandomStatesP17curandStateXORWOWm)
        /*0054*/ 	.short	0x0380
        /*0056*/ 	.short	0x0010


	//----- nvinfo : EIATTR_SW_WAR
	.align		4
.L_108:
        /*0058*/ 	.byte	0x04, 0x36
        /*005a*/ 	.short	(.L_110 - .L_109)
.L_109:
        /*005c*/ 	.word	0x00000008
.L_110:


//--------------------- .nv.callgraph             --------------------------
	.section	.nv.callgraph,"",@"SHT_CUDA_CALLGRAPH"
	.align	4
	.sectionentsize	8
	.align		4
        /*0000*/ 	.word	0x00000000
	.align		4
        /*0004*/ 	.word	0xffffffff
	.align		4
        /*0008*/ 	.word	index@(_Z15updateCentroidsPfS_Piiii)
	.align		4
        /*000c*/ 	.word	index@(free)
	.align		4
        /*0010*/ 	.word	index@(_Z15updateCentroidsPfS_Piiii)
	.align		4
        /*0014*/ 	.word	index@(malloc)
	.align		4
        /*0018*/ 	.word	0x00000000
	.align		4
        /*001c*/ 	.word	0xfffffffe
	.align		4
        /*0020*/ 	.word	0x00000000
	.align		4
        /*0024*/ 	.word	0xfffffffd
	.align		4
        /*0028*/ 	.word	0x00000000
	.align		4
        /*002c*/ 	.word	0xfffffffc


//--------------------- .nv.constant4             --------------------------
	.section	.nv.constant4,"a",@progbits
	.align	8
	.align		8
.nv.constant4:
        /*0000*/ 	.dword	malloc
	.align		8
        /*0008*/ 	.dword	free
	.align		8
        /*0010*/ 	.dword	precalc_xorwow_matrix
	.align		8
        /*0018*/ 	.dword	precalc_xorwow_offset_matrix
	.align		8
        /*0020*/ 	.dword	mrg32k3aM1
	.align		8
        /*0028*/ 	.dword	mrg32k3aM2
	.align		8
        /*0030*/ 	.dword	mrg32k3aM1SubSeq
	.align		8
        /*0038*/ 	.dword	mrg32k3aM2SubSeq
	.align		8
        /*0040*/ 	.dword	mrg32k3aM1Seq
	.align		8
        /*0048*/ 	.dword	mrg32k3aM2Seq


//--------------------- .nv.constant3             --------------------------
	.section	.nv.constant3,"a",@progbits
	.align	8
.nv.constant3:
	.type		__cr_lgamma_table,@object
	.size		__cr_lgamma_table,(.L_8 - __cr_lgamma_table)
__cr_lgamma_table:
        /*0000*/ 	.byte	0x00, 0x00, 0x00, 0x00, 0x00, 0x00, 0x00, 0x00, 0x00, 0x00, 0x00, 0x00, 0x00, 0x00, 0x00, 0x00
        /*0010*/ 	.byte	0xef, 0x39, 0xfa, 0xfe, 0x42, 0x2e, 0xe6, 0x3f, 0x02, 0x20, 0x2a, 0xfa, 0x0b, 0xab, 0xfc, 0x3f
        /*0020*/ 	.byte	0xf9, 0x2c, 0x92, 0x7c, 0xa7, 0x6c, 0x09, 0x40, 0xc9, 0x79, 0x44, 0x3c, 0x64, 0x26, 0x13, 0x40
        /*0030*/ 	.byte	0xca, 0x01, 0xcf, 0x3a, 0x27, 0x51, 0x1a, 0x40, 0x30, 0xcc, 0x2d, 0xf3, 0xe1, 0x0c, 0x21, 0x40
        /*0040*/ 	.byte	0x0d, 0xb7, 0xfc, 0x82, 0x8e, 0x35, 0x25, 0x40
.L_8:


//--------------------- .text._Z15updateCentroidsPfS_Piiii --------------------------
	.section	.text._Z15updateCentroidsPfS_Piiii,"ax",@progbits
	.align	128
        .global         _Z15updateCentroidsPfS_Piiii
        .type           _Z15updateCentroidsPfS_Piiii,@function
        .size           _Z15updateCentroidsPfS_Piiii,(.L_x_94 - _Z15updateCentroidsPfS_Piiii)
        .other          _Z15updateCentroidsPfS_Piiii,@"STO_CUDA_ENTRY STV_DEFAULT"
_Z15updateCentroidsPfS_Piiii:
.text._Z15updateCentroidsPfS_Piiii:
[----:B------:R-:W0:Y:S01]  /*0000*/  LDC R1, c[0x0][0x37c] ;  /* 0x0000df00ff017b82 */ /* 0x000e220000000800 */
[----:B------:R-:W1:Y:S07]  /*0010*/  S2R R3, SR_TID.X ;  /* 0x0000000000037919 */ /* 0x000e6e0000002100 */
[----:B------:R-:W1:Y:S01]  /*0020*/  S2UR UR4, SR_CTAID.X ;  /* 0x00000000000479c3 */ /* 0x000e620000002500 */
[----:B------:R-:W2:Y:S07]  /*0030*/  LDCU UR5, c[0x0][0x3a0] ;  /* 0x00007400ff0577ac */ /* 0x000eae0008000800 */
[----:B------:R-:W1:Y:S02]  /*0040*/  LDC R18, c[0x0][0x360] ;  /* 0x0000d800ff127b82 */ /* 0x000e640000000800 */
[----:B-1----:R-:W-:-:S05]  /*0050*/  IMAD R18, R18, UR4, R3 ;  /* 0x0000000412127c24 */ /* 0x002fca000f8e0203 */
[----:B--2---:R-:W-:-:S13]  /*0060*/  ISETP.GE.AND P0, PT, R18, UR5, PT ;  /* 0x0000000512007c0c */ /* 0x004fda000bf06270 */
[----:B0-----:R-:W-:Y:S05]  /*0070*/  @P0 EXIT ;  /* 0x000000000000094d */ /* 0x001fea0003800000 */
[----:B------:R-:W0:Y:S01]  /*0080*/  LDC R16, c[0x0][0x39c] ;  /* 0x0000e700ff107b82 */ /* 0x000e220000000800 */
[----:B------:R-:W-:-:S07]  /*0090*/  MOV R0, 0x0 ;  /* 0x0000000000007802 */ /* 0x000fce0000000f00 */
[----:B------:R1:W2:Y:S01]  /*00a0*/  LDC.64 R2, c[0x4][R0] ;  /* 0x0100000000027b82 */ /* 0x0002a20000000a00 */
[----:B0-----:R-:W-:-:S04]  /*00b0*/  IMAD.WIDE R16, R16, 0x4, RZ ;  /* 0x0000000410107825 */ /* 0x001fc800078e02ff */
[----:B------:R-:W-:Y:S02]  /*00c0*/  IMAD.MOV.U32 R4, RZ, RZ, R16 ;  /* 0x000000ffff047224 */ /* 0x000fe400078e0010 */
[----:B-1----:R-:W-:-:S07]  /*00d0*/  IMAD.MOV.U32 R5, RZ, RZ, R17 ;  /* 0x000000ffff057224 */ /* 0x002fce00078e0011 */
[----:B------:R-:W-:-:S07]  /*00e0*/  LEPC R20, `(.L_x_0) ;  /* 0x000000001014794e */ /* 0x000fce0000000000 */
[----:B--2---:R-:W-:Y:S05]  /*00f0*/  CALL.ABS.NOINC R2 ;  /* 0x0000000002007343 */ /* 0x004fea0003c00000 */
.L_x_0:
[----:B------:R-:W0:Y:S08]  /*0100*/  LDC R10, c[0x0][0x39c] ;  /* 0x0000e700ff0a7b82 */ /* 0x000e300000000800 */
[----:B------:R-:W1:Y:S01]  /*0110*/  LDC.64 R6, c[0x0][0x358] ;  /* 0x0000d600ff067b82 */ /* 0x000e620000000a00 */
[----:B0-----:R-:W-:-:S13]  /*0120*/  ISETP.NE.AND P0, PT, R10, RZ, PT ;  /* 0x000000ff0a00720c */ /* 0x001fda0003f05270 */
[----:B-1----:R-:W-:Y:S05]  /*0130*/  @!P0 BRA `(.L_x_1) ;  /* 0x0000000400088947 */ /* 0x002fea0003800000 */
[----:B------:R-:W-:Y:S01]  /*0140*/  ISETP.GT.U32.AND P0, PT, R16, RZ, PT ;  /* 0x000000ff1000720c */ /* 0x000fe20003f04070 */
[----:B------:R-:W-:Y:S02]  /*0150*/  IMAD.MOV.U32 R9, RZ, RZ, RZ ;  /* 0x000000ffff097224 */ /* 0x000fe400078e00ff */
[----:B------:R-:W-:Y:S01]  /*0160*/  IMAD.MOV.U32 R11, RZ, RZ, RZ ;  /* 0x000000ffff0b7224 */ /* 0x000fe200078e00ff */
[----:B------:R-:W-:-:S13]  /*0170*/  ISETP.GT.U32.AND.EX P0, PT, R17, RZ, PT, P0 ;  /* 0x000000ff1100720c */ /* 0x000fda0003f04100 */
[----:B------:R-:W-:Y:S01]  /*0180*/  @!P0 IADD3 R2, P1, PT, R9, R4, RZ ;  /* 0x0000000409028210 */ /* 0x000fe20007f3e0ff */
[----:B------:R-:W-:Y:S01]  /*0190*/  @!P0 IMAD.MOV.U32 R9, RZ, RZ, 0x1 ;  /* 0x00000001ff098424 */ /* 0x000fe200078e00ff */
[----:B------:R-:W-:Y:S02]  /*01a0*/  @!P0 R2UR UR4, R6 ;  /* 0x00000000060482ca */ /* 0x000fe400000e0000 */
[----:B------:R-:W-:Y:S01]  /*01b0*/  @!P0 R2UR UR5, R7 ;  /* 0x00000000070582ca */ /* 0x000fe200000e0000 */
[----:B------:R-:W-:Y:S01]  /*01c0*/  @!P0 IMAD.X R3, R11, 0x1, R5, P1 ;  /* 0x000000010b038824 */ /* 0x000fe200008e0605 */
[CC--:B------:R-:W-:Y:S01]  /*01d0*/  IADD3 R0, P3, PT, R16.reuse, -R9.reuse, RZ ;  /* 0x8000000910007210 */ /* 0x0c0fe20007f7e0ff */
[----:B------:R-:W-:Y:S01]  /*01e0*/  @!P0 IMAD.MOV.U32 R11, RZ, RZ, RZ ;  /* 0x000000ffff0b8224 */ /* 0x000fe200078e00ff */
[----:B------:R-:W-:Y:S02]  /*01f0*/  ISETP.GT.U32.AND P1, PT, R16, R9, PT ;  /* 0x000000091000720c */ /* 0x000fe40003f24070 */
[----:B------:R-:W-:Y:S01]  /*0200*/  ISETP.LE.U32.AND P2, PT, R0, 0x3, PT ;  /* 0x000000030000780c */ /* 0x000fe20003f43070 */
[C---:B------:R-:W-:Y:S01]  /*0210*/  IMAD.X R0, R17.reuse, 0x1, ~R11, P3 ;  /* 0x0000000111007824 */ /* 0x040fe200018e0e0b */
[----:B------:R-:W-:-:S04]  /*0220*/  ISETP.GT.U32.AND.EX P1, PT, R17, R11, PT, P1 ;  /* 0x0000000b1100720c */ /* 0x000fc80003f24110 */
[----:B------:R-:W-:Y:S01]  /*0230*/  ISETP.LE.U32.OR.EX P1, PT, R0, RZ, !P1, P2 ;  /* 0x000000ff0000720c */ /* 0x000fe20004f23520 */
[----:B------:R0:W-:-:S12]  /*0240*/  @!P0 ST.E.U8 desc[UR4][R2.64], RZ ;  /* 0x000000ff02008985 */ /* 0x0001d8000c101104 */
[----:B0-----:R-:W-:Y:S05]  /*0250*/  @P1 BRA `(.L_x_2) ;  /* 0x0000000000601947 */ /* 0x001fea0003800000 */
[----:B------:R-:W-:Y:S01]  /*0260*/  IADD3 R0, P1, PT, R16, -0x3, RZ ;  /* 0xfffffffd10007810 */ /* 0x000fe20007f3e0ff */
[----:B------:R-:W-:Y:S01]  /*0270*/  BSSY.RECONVERGENT B0, `(.L_x_2) ;  /* 0x0000016000007945 */ /* 0x000fe20003800200 */
[----:B------:R-:W-:Y:S02]  /*0280*/  PLOP3.LUT P0, PT, PT, PT, PT, 0x8, 0x80 ;  /* 0x000000000080781c */ /* 0x000fe40003f0e170 */
[----:B------:R-:W-:-:S11]  /*0290*/  IADD3.X R8, PT, PT, R17, -0x1, RZ, P1, !PT ;  /* 0xffffffff11087810 */ /* 0x000fd60000ffe4ff */
.L_x_3:
[C---:B0-----:R-:W-:Y:S02]  /*02a0*/  IADD3 R2, P1, PT, R9.reuse, R4, RZ ;  /* 0x0000000409027210 */ /* 0x041fe40007f3e0ff */
[----:B------:R-:W-:Y:S02]  /*02b0*/  IADD3 R9, P2, PT, R9, 0x4, RZ ;  /* 0x0000000409097810 */ /* 0x000fe40007f5e0ff */
[C---:B------:R-:W-:Y:S01]  /*02c0*/  R2UR UR4, R6.reuse ;  /* 0x00000000060472ca */ /* 0x040fe200000e0000 */
[----:B------:R-:W-:Y:S01]  /*02d0*/  IMAD.X R3, R11, 0x1, R5, P1 ;  /* 0x000000010b037824 */ /* 0x000fe200008e0605 */
[----:B------:R-:W-:Y:S01]  /*02e0*/  ISETP.GE.U32.AND P1, PT, R9, R0, PT ;  /* 0x000000000900720c */ /* 0x000fe20003f26070 */
[----:B------:R-:W-:Y:S01]  /*02f0*/  IMAD.X R11, RZ, RZ, R11, P2 ;  /* 0x000000ffff0b7224 */ /* 0x000fe200010e060b */
[----:B------:R-:W-:Y:S02]  /*0300*/  R2UR UR5, R7 ;  /* 0x00000000070572ca */ /* 0x000fe400000e0000 */
[----:B------:R-:W-:-:S02]  /*0310*/  R2UR UR6, R6 ;  /* 0x00000000060672ca */ /* 0x000fc400000e0000 */
[C---:B------:R-:W-:Y:S02]  /*0320*/  R2UR UR7, R7.reuse ;  /* 0x00000000070772ca */ /* 0x040fe400000e0000 */
[C---:B------:R-:W-:Y:S02]  /*0330*/  R2UR UR8, R6.reuse ;  /* 0x00000000060872ca */ /* 0x040fe400000e0000 */
[C---:B------:R-:W-:Y:S02]  /*0340*/  R2UR UR9, R7.reuse ;  /* 0x00000000070972ca */ /* 0x040fe400000e0000 */
[----:B------:R-:W-:Y:S02]  /*0350*/  R2UR UR10, R6 ;  /* 0x00000000060a72ca */ /* 0x000fe400000e0000 */
[----:B------:R-:W-:Y:S01]  /*0360*/  R2UR UR11, R7 ;  /* 0x00000000070b72ca */ /* 0x000fe200000e0000 */
[----:B------:R0:W-:Y:S01]  /*0370*/  ST.E.U8 desc[UR4][R2.64], RZ ;  /* 0x000000ff02007985 */ /* 0x0001e2000c101104 */
[----:B------:R-:W-:-:S03]  /*0380*/  ISETP.GE.U32.AND.EX P1, PT, R11, R8, PT, P1 ;  /* 0x000000080b00720c */ /* 0x000fc60003f26110 */
[----:B------:R0:W-:Y:S04]  /*0390*/  ST.E.U8 desc[UR6][R2.64+0x1], RZ ;  /* 0x000001ff02007985 */ /* 0x0001e8000c101106 */
[----:B------:R0:W-:Y:S04]  /*03a0*/  ST.E.U8 desc[UR8][R2.64+0x2], RZ ;  /* 0x000002ff02007985 */ /* 0x0001e8000c101108 */
[----:B------:R0:W-:Y:S02]  /*03b0*/  ST.E.U8 desc[UR10][R2.64+0x3], RZ ;  /* 0x000003ff02007985 */ /* 0x0001e4000c10110a */
[----:B------:R-:W-:Y:S05]  /*03c0*/  @!P1 BRA `(.L_x_3) ;  /* 0xfffffffc00b49947 */ /* 0x000fea000383ffff */
[----:B------:R-:W-:Y:S05]  /*03d0*/  BSYNC.RECONVERGENT B0 ;  /* 0x0000000000007941 */ /* 0x000fea0003800200 */
.L_x_2:
[CC--:B------:R-:W-:Y:S02]  /*03e0*/  IADD3 R0, P3, PT, R16.reuse, -R9.reuse, RZ ;  /* 0x8000000910007210 */ /* 0x0c0fe40007f7e0ff */
[----:B------:R-:W-:Y:S02]  /*03f0*/  ISETP.GT.U32.AND P2, PT, R16, R9, PT ;  /* 0x000000091000720c */ /* 0x000fe40003f44070 */
[----:B------:R-:W-:Y:S01]  /*0400*/  ISETP.LE.U32.AND P1, PT, R0, 0x1, PT ;  /* 0x000000010000780c */ /* 0x000fe20003f23070 */
[C---:B------:R-:W-:Y:S01]  /*0410*/  IMAD.X R0, R17.reuse, 0x1, ~R11, P3 ;  /* 0x0000000111007824 */ /* 0x040fe200018e0e0b */
[----:B------:R-:W-:-:S04]  /*0420*/  ISETP.GT.U32.AND.EX P2, PT, R17, R11, PT, P2 ;  /* 0x0000000b1100720c */ /* 0x000fc80003f44120 */
[----:B------:R-:W-:-:S13]  /*0430*/  ISETP.LE.U32.OR.EX P1, PT, R0, RZ, !P2, P1 ;  /* 0x000000ff0000720c */ /* 0x000fda0005723510 */
[C---:B------:R-:W-:Y:S02]  /*0440*/  @!P1 IADD3 R12, P3, PT, R9.reuse, R4, RZ ;  /* 0x00000004090c9210 */ /* 0x040fe40007f7e0ff */
[----:B------:R-:W-:Y:S02]  /*0450*/  @!P1 IADD3 R9, P2, PT, R9, 0x2, RZ ;  /* 0x0000000209099810 */ /* 0x000fe40007f5e0ff */
[----:B------:R-:W-:Y:S01]  /*0460*/  @!P1 PLOP3.LUT P0, PT, PT, PT, PT, 0x8, 0x80 ;  /* 0x000000000080981c */ /* 0x000fe20003f0e170 */
[----:B------:R-:W-:Y:S01]  /*0470*/  @!P1 IMAD.X R13, R11, 0x1, R5, P3 ;  /* 0x000000010b0d9824 */ /* 0x000fe200018e0605 */
[----:B------:R-:W-:Y:S01]  /*0480*/  @!P1 R2UR UR4, R6 ;  /* 0x00000000060492ca */ /* 0x000fe200000e0000 */
[----:B------:R-:W-:Y:S01]  /*0490*/  @!P1 IMAD.X R11, RZ, RZ, R11, P2 ;  /* 0x000000ffff0b9224 */ /* 0x000fe200010e060b */
[----:B------:R-:W-:Y:S02]  /*04a0*/  ISETP.LT.U32.AND P2, PT, R9, R16, PT ;  /* 0x000000100900720c */ /* 0x000fe40003f41070 */
[----:B------:R-:W-:-:S02]  /*04b0*/  @!P1 R2UR UR5, R7 ;  /* 0x00000000070592ca */ /* 0x000fc400000e0000 */
[----:B------:R-:W-:Y:S02]  /*04c0*/  ISETP.LT.U32.OR.EX P0, PT, R11, R17, P0, P2 ;  /* 0x000000110b00720c */ /* 0x000fe40000701520 */
[----:B------:R-:W-:Y:S02]  /*04d0*/  @!P1 R2UR UR6, R6 ;  /* 0x00000000060692ca */ /* 0x000fe400000e0000 */
[----:B------:R-:W-:-:S07]  /*04e0*/  @!P1 R2UR UR7, R7 ;  /* 0x00000000070792ca */ /* 0x000fce00000e0000 */
[----:B------:R1:W-:Y:S02]  /*04f0*/  @!P1 ST.E.U8 desc[UR4][R12.64], RZ ;  /* 0x000000ff0c009985 */ /* 0x0003e4000c101104 */
[----:B------:R-:W-:Y:S02]  /*0500*/  @P0 R2UR UR8, R6 ;  /* 0x00000000060802ca */ /* 0x000fe400000e0000 */
[----:B------:R-:W-:Y:S02]  /*0510*/  @P0 R2UR UR9, R7 ;  /* 0x00000000070902ca */ /* 0x000fe400000e0000 */
[----:B0-----:R-:W-:Y:S01]  /*0520*/  @P0 IADD3 R2, P2, PT, R9, R4, RZ ;  /* 0x0000000409020210 */ /* 0x001fe20007f5e0ff */
[----:B------:R1:W-:Y:S04]  /*0530*/  @!P1 ST.E.U8 desc[UR6][R12.64+0x1], RZ ;  /* 0x000001ff0c009985 */ /* 0x0003e8000c101106 */
[----:B------:R-:W-:-:S06]  /*0540*/  @P0 IMAD.X R3, R11, 0x1, R5, P2 ;  /* 0x000000010b030824 */ /* 0x000fcc00010e0605 */
[----:B------:R1:W-:Y:S02]  /*0550*/  @P0 ST.E.U8 desc[UR8][R2.64], RZ ;  /* 0x000000ff02000985 */ /* 0x0003e4000c101108 */
.L_x_1:
[----:B-1----:R-:W0:Y:S01]  /*0560*/  LDC R2, c[0x0][0x398] ;  /* 0x0000e600ff027b82 */ /* 0x002e220000000800 */
[----:B------:R-:W-:Y:S01]  /*0570*/  IMAD.MOV.U32 R3, RZ, RZ, RZ ;  /* 0x000000ffff037224 */ /* 0x000fe200078e00ff */
[----:B0-----:R-:W-:-:S13]  /*0580*/  ISETP.GE.AND P0, PT, R2, 0x1, PT ;  /* 0x000000010200780c */ /* 0x001fda0003f06270 */
[----:B------:R-:W-:Y:S05]  /*0590*/  @!P0 BRA `(.L_x_4) ;  /* 0x0000001800d08947 */ /* 0x000fea0003800000 */
[----:B------:R-:W-:Y:S01]  /*05a0*/  ISETP.GE.AND P0, PT, R10, 0x1, PT ;  /* 0x000000010a00780c */ /* 0x000fe20003f06270 */
[----:B------:R-:W-:-:S12]  /*05b0*/  BSSY.RECONVERGENT B0, `(.L_x_4) ;  /* 0x00001b2000007945 */ /* 0x000fd80003800200 */
[----:B------:R-:W-:Y:S05]  /*05c0*/  @!P0 BRA `(.L_x_5) ;  /* 0x0000001000148947 */ /* 0x000fea0003800000 */
[C---:B------:R-:W-:Y:S01]  /*05d0*/  LOP3.LUT R19, R10.reuse, 0xf, RZ, 0xc0, !PT ;  /* 0x0000000f0a137812 */ /* 0x040fe200078ec0ff */
[----:B------:R-:W-:Y:S01]  /*05e0*/  BSSY.RECONVERGENT B1, `(.L_x_6) ;  /* 0x0000102000017945 */ /* 0x000fe20003800200 */
[----:B------:R-:W-:Y:S01]  /*05f0*/  LOP3.LUT R20, R10, 0x7, RZ, 0xc0, !PT ;  /* 0x000000070a147812 */ /* 0x000fe200078ec0ff */
[----:B------:R-:W-:Y:S02]  /*0600*/  IMAD.MOV.U32 R8, RZ, RZ, RZ ;  /* 0x000000ffff087224 */ /* 0x000fe400078e00ff */
[----:B------:R-:W-:Y:S02]  /*0610*/  VIADD R0, R19, 0xffffffff ;  /* 0xffffffff13007836 */ /* 0x000fe40000000000 */
[----:B------:R-:W-:Y:S02]  /*0620*/  VIADD R2, R20, 0xffffffff ;  /* 0xffffffff14027836 */ /* 0x000fe40000000000 */
[----:B------:R-:W-:Y:S01]  /*0630*/  IMAD.MOV.U32 R3, RZ, RZ, RZ ;  /* 0x000000ffff037224 */ /* 0x000fe200078e00ff */
[----:B------:R-:W-:-:S02]  /*0640*/  ISETP.GE.U32.AND P1, PT, R0, 0x7, PT ;  /* 0x000000070000780c */ /* 0x000fc40003f26070 */
[----:B------:R-:W-:Y:S02]  /*0650*/  LOP3.LUT R0, R10, 0x7ffffff0, RZ, 0xc0, !PT ;  /* 0x7ffffff00a007812 */ /* 0x000fe400078ec0ff */
[----:B------:R-:W-:Y:S02]  /*0660*/  ISETP.GE.U32.AND P0, PT, R2, 0x3, PT ;  /* 0x000000030200780c */ /* 0x000fe40003f06070 */
[----:B------:R-:W-:Y:S01]  /*0670*/  LOP3.LUT R2, R10, 0x3, RZ, 0xc0, !PT ;  /* 0x000000030a027812 */ /* 0x000fe200078ec0ff */
[----:B------:R-:W-:-:S10]  /*0680*/  IMAD.MOV R9, RZ, RZ, -R0 ;  /* 0x000000ffff097224 */ /* 0x000fd400078e0a00 */
.L_x_14:
[----:B0-----:R-:W0:Y:S01]  /*0690*/  LDC.64 R10, c[0x0][0x390] ;  /* 0x0000e400ff0a7b82 */ /* 0x001e220000000a00 */
[----:B------:R-:W-:Y:S02]  /*06a0*/  R2UR UR4, R6 ;  /* 0x00000000060472ca */ /* 0x000fe400000e0000 */
[----:B------:R-:W-:Y:S01]  /*06b0*/  R2UR UR5, R7 ;  /* 0x00000000070572ca */ /* 0x000fe200000e0000 */
[----:B0-----:R-:W-:-:S12]  /*06c0*/  IMAD.WIDE.U32 R10, R8, 0x4, R10 ;  /* 0x00000004080a7825 */ /* 0x001fd800078e000a */
[----:B--2---:R-:W2:Y:S01]  /*06d0*/  LDG.E R11, desc[UR4][R10.64] ;  /* 0x000000040a0b7981 */ /* 0x004ea2000c1e1900 */
[----:B------:R-:W-:Y:S01]  /*06e0*/  BSSY.RECONVERGENT B2, `(.L_x_7) ;  /* 0x00000ed000027945 */ /* 0x000fe20003800200 */
[----:B--2---:R-:W-:-:S13]  /*06f0*/  ISETP.NE.AND P2, PT, R11, R18, PT ;  /* 0x000000120b00720c */ /* 0x004fda0003f45270 */
[----:B-1-34-:R-:W-:Y:S05]  /*0700*/  @P2 BRA `(.L_x_8) ;  /* 0x0000000c00a82947 */ /* 0x01afea0003800000 */
[----:B------:R-:W0:Y:S01]  /*0710*/  LDCU UR4, c[0x0][0x39c] ;  /* 0x00007380ff0477ac */ /* 0x000e220008000800 */
[----:B------:R-:W-:Y:S01]  /*0720*/  IMAD.MOV.U32 R11, RZ, RZ, RZ ;  /* 0x000000ffff0b7224 */ /* 0x000fe200078e00ff */
[----:B0-----:R-:W-:Y:S02]  /*0730*/  UISETP.GE.U32.AND UP0, UPT, UR4, 0x10, UPT ;  /* 0x000000100400788c */ /* 0x001fe4000bf06070 */
[----:B------:R-:W-:-:S07]  /*0740*/  IMAD R10, R8, UR4, RZ ;  /* 0x00000004080a7c24 */ /* 0x000fce000f8e02ff */
[----:B------:R-:W-:Y:S05]  /*0750*/  BRA.U !UP0, `(.L_x_9) ;  /* 0x0000000508647547 */ /* 0x000fea000b800000 */
[----:B------:R-:W0:Y:S01]  /*0760*/  LDC.64 R12, c[0x0][0x380] ;  /* 0x0000e000ff0c7b82 */ /* 0x000e220000000a00 */
[----:B------:R-:W-:Y:S01]  /*0770*/  IADD3 R16, P2, PT, R4, 0x20, RZ ;  /* 0x0000002004107810 */ /* 0x000fe20007f5e0ff */
[----:B------:R-:W-:Y:S01]  /*0780*/  BSSY.RECONVERGENT B3, `(.L_x_10) ;  /* 0x0000055000037945 */ /* 0x000fe20003800200 */
[----:B------:R-:W-:-:S03]  /*0790*/  IMAD.MOV.U32 R11, RZ, RZ, R9 ;  /* 0x000000ffff0b7224 */ /* 0x000fc600078e0009 */
[----:B------:R-:W-:Y:S02]  /*07a0*/  IMAD.X R21, RZ, RZ, R5, P2 ;  /* 0x000000ffff157224 */ /* 0x000fe400010e0605 */
[----:B0-----:R-:W-:-:S03]  /*07b0*/  IMAD.WIDE.U32 R12, R10, 0x4, R12 ;  /* 0x000000040a0c7825 */ /* 0x001fc600078e000c */
[----:B------:R-:W-:-:S05]  /*07c0*/  IADD3 R12, P3, PT, R12, 0x20, RZ ;  /* 0x000000200c0c7810 */ /* 0x000fca0007f7e0ff */
[----:B------:R-:W-:-:S08]  /*07d0*/  IMAD.X R13, RZ, RZ, R13, P3 ;  /* 0x000000ffff0d7224 */ /* 0x000fd000018e060d */
.L_x_11:
[C---:B------:R-:W-:Y:S01]  /*07e0*/  R2UR UR4, R6.reuse ;  /* 0x00000000060472ca */ /* 0x040fe200000e0000 */
[----:B-1----:R-:W-:Y:S01]  /*07f0*/  IMAD.MOV.U32 R14, RZ, RZ, R16 ;  /* 0x000000ffff0e7224 */ /* 0x002fe200078e0010 */
[C---:B------:R-:W-:Y:S01]  /*0800*/  R2UR UR5, R7.reuse ;  /* 0x00000000070572ca */ /* 0x040fe200000e0000 */
[----:B------:R-:W-:Y:S01]  /*0810*/  IMAD.MOV.U32 R15, RZ, RZ, R21 ;  /* 0x000000ffff0f7224 */ /* 0x000fe200078e0015 */
[----:B------:R-:W-:Y:S02]  /*0820*/  R2UR UR6, R6 ;  /* 0x00000000060672ca */ /* 0x000fe400000e0000 */
[----:B------:R-:W-:-:S09]  /*0830*/  R2UR UR7, R7 ;  /* 0x00000000070772ca */ /* 0x000fd200000e0000 */
[----:B------:R-:W2:Y:S04]  /*0840*/  LDG.E R16, desc[UR4][R12.64+-0x20] ;  /* 0xffffe0040c107981 */ /* 0x000ea8000c1e1900 */
[----:B------:R-:W2:Y:S01]  /*0850*/  LD.E R17, desc[UR6][R14.64+-0x20] ;  /* 0xffffe0060e117980 */ /* 0x000ea2000c101900 */
[----:B------:R-:W-:Y:S02]  /*0860*/  R2UR UR8, R6 ;  /* 0x00000000060872ca */ /* 0x000fe400000e0000 */
[----:B------:R-:W-:-:S13]  /*0870*/  R2UR UR9, R7 ;  /* 0x00000000070972ca */ /* 0x000fda00000e0000 */
[----:B------:R-:W3:Y:S04]  /*0880*/  LD.E R21, desc[UR8][R14.64+-0x1c] ;  /* 0xffffe4080e157980 */ /* 0x000ee8000c101900 */
[----:B------:R-:W4:Y:S01]  /*0890*/  LD.E R23, desc[UR8][R14.64+-0x18] ;  /* 0xffffe8080e177980 */ /* 0x000f22000c101900 */
[----:B--2---:R-:W-:-:S05]  /*08a0*/  FADD R17, R16, R17 ;  /* 0x0000001110117221 */ /* 0x004fca0000000000 */
[----:B------:R0:W-:Y:S04]  /*08b0*/  ST.E desc[UR4][R14.64+-0x20], R17 ;  /* 0xffffe0110e007985 */ /* 0x0001e8000c101904 */
[----:B------:R-:W3:Y:S04]  /*08c0*/  LDG.E R16, desc[UR6][R12.64+-0x1c] ;  /* 0xffffe4060c107981 */ /* 0x000ee8000c1e1900 */
[----:B0-----:R-:W2:Y:S01]  /*08d0*/  LD.E R17, desc[UR8][R14.64+-0x14] ;  /* 0xffffec080e117980 */ /* 0x001ea2000c101900 */
[----:B---3--:R-:W-:-:S05]  /*08e0*/  FADD R21, R16, R21 ;  /* 0x0000001510157221 */ /* 0x008fca0000000000 */
[----:B------:R0:W-:Y:S04]  /*08f0*/  ST.E desc[UR4][R14.64+-0x1c], R21 ;  /* 0xffffe4150e007985 */ /* 0x0001e8000c101904 */
[----:B------:R-:W4:Y:S04]  /*0900*/  LDG.E R16, desc[UR6][R12.64+-0x18] ;  /* 0xffffe8060c107981 */ /* 0x000f28000c1e1900 */
[----:B0-----:R-:W3:Y:S01]  /*0910*/  LD.E R21, desc[UR8][R14.64+-0x10] ;  /* 0xfffff0080e157980 */ /* 0x001ee2000c101900 */
[----:B----4-:R-:W-:-:S05]  /*0920*/  FADD R23, R16, R23 ;  /* 0x0000001710177221 */ /* 0x010fca0000000000 */
[----:B------:R0:W-:Y:S04]  /*0930*/  ST.E desc[UR4][R14.64+-0x18], R23 ;  /* 0xffffe8170e007985 */ /* 0x0001e8000c101904 */
[----:B------:R-:W2:Y:S04]  /*0940*/  LDG.E R16, desc[UR6][R12.64+-0x14] ;  /* 0xffffec060c107981 */ /* 0x000ea8000c1e1900 */
[----:B0-----:R-:W4:Y:S01]  /*0950*/  LD.E R23, desc[UR8][R14.64+-0xc] ;  /* 0xfffff4080e177980 */ /* 0x001f22000c101900 */
        /* <DEDUP_REMOVED lines=42> */
[----:B------:R-:W4:Y:S01]  /*0c00*/  LDG.E R16, desc[UR6][R12.64+0x18] ;  /* 0x000018060c107981 */ /* 0x000f22000c1e1900 */
[----:B------:R-:W-:Y:S02]  /*0c10*/  VIADD R11, R11, 0x10 ;  /* 0x000000100b0b7836 */ /* 0x000fe40000000000 */
[----:B----4-:R-:W-:-:S05]  /*0c20*/  FADD R23, R16, R23 ;  /* 0x0000001710177221 */ /* 0x010fca0000000000 */
[----:B------:R1:W-:Y:S04]  /*0c30*/  ST.E desc[UR4][R14.64+0x18], R23 ;  /* 0x000018170e007985 */ /* 0x0003e8000c101904 */
[----:B------:R3:W2:Y:S01]  /*0c40*/  LDG.E R16, desc[UR6][R12.64+0x1c] ;  /* 0x00001c060c107981 */ /* 0x0006a2000c1e1900 */
[----:B------:R-:W-:Y:S02]  /*0c50*/  ISETP.NE.AND P2, PT, R11, RZ, PT ;  /* 0x000000ff0b00720c */ /* 0x000fe40003f45270 */
[----:B---3--:R-:W-:-:S05]  /*0c60*/  IADD3 R12, P3, PT, R12, 0x40, RZ ;  /* 0x000000400c0c7810 */ /* 0x008fca0007f7e0ff */
[----:B------:R-:W-:Y:S02]  /*0c70*/  IMAD.X R13, RZ, RZ, R13, P3 ;  /* 0x000000ffff0d7224 */ /* 0x000fe400018e060d */
[----:B--2---:R-:W-:Y:S01]  /*0c80*/  FADD R17, R16, R17 ;  /* 0x0000001110117221 */ /* 0x004fe20000000000 */
[----:B------:R-:W-:-:S04]  /*0c90*/  IADD3 R16, P4, PT, R14, 0x40, RZ ;  /* 0x000000400e107810 */ /* 0x000fc80007f9e0ff */
[----:B------:R1:W-:Y:S01]  /*0ca0*/  ST.E desc[UR4][R14.64+0x1c], R17 ;  /* 0x00001c110e007985 */ /* 0x0003e2000c101904 */
[----:B0-----:R-:W-:Y:S01]  /*0cb0*/  IMAD.X R21, RZ, RZ, R15, P4 ;  /* 0x000000ffff157224 */ /* 0x001fe200020e060f */
[----:B------:R-:W-:Y:S07]  /*0cc0*/  @P2 BRA `(.L_x_11) ;  /* 0xfffffff800c42947 */ /* 0x000fee000383ffff */
[----:B------:R-:W-:Y:S05]  /*0cd0*/  BSYNC.RECONVERGENT B3 ;  /* 0x0000000000037941 */ /* 0x000fea0003800200 */
.L_x_10:
[----:B------:R-:W-:-:S07]  /*0ce0*/  IMAD.MOV.U32 R11, RZ, RZ, R0 ;  /* 0x000000ffff0b7224 */ /* 0x000fce00078e0000 */
.L_x_9:
[----:B------:R-:W-:Y:S01]  /*0cf0*/  ISETP.NE.AND P2, PT, R19, RZ, PT ;  /* 0x000000ff1300720c */ /* 0x000fe20003f45270 */
[----:B------:R-:W-:-:S12]  /*0d00*/  VIADD R3, R3, 0x1 ;  /* 0x0000000103037836 */ /* 0x000fd80000000000 */
[----:B------:R-:W-:Y:S05]  /*0d10*/  @!P2 BRA `(.L_x_8) ;  /* 0x000000080024a947 */ /* 0x000fea0003800000 */
[----:B------:R-:W-:Y:S01]  /*0d20*/  ISETP.NE.AND P2, PT, R20, RZ, PT ;  /* 0x000000ff1400720c */ /* 0x000fe20003f45270 */
[----:B------:R-:W-:-:S12]  /*0d30*/  @!P1 BRA `(.L_x_12) ;  /* 0x0000000000d09947 */ /* 0x000fd80003800000 */
[----:B-1----:R-:W0:Y:S01]  /*0d40*/  LDC.64 R16, c[0x0][0x380] ;  /* 0x0000e000ff107b82 */ /* 0x002e220000000a00 */
[----:B------:R-:W-:Y:S01]  /*0d50*/  R2UR UR4, R6 ;  /* 0x00000000060472ca */ /* 0x000fe200000e0000 */
[----:B------:R-:W-:Y:S01]  /*0d60*/  IMAD.IADD R13, R10, 0x1, R11 ;  /* 0x000000010a0d7824 */ /* 0x000fe200078e020b */
[C---:B------:R-:W-:Y:S02]  /*0d70*/  R2UR UR5, R7.reuse ;  /* 0x00000000070572ca */ /* 0x040fe400000e0000 */
[----:B------:R-:W-:Y:S02]  /*0d80*/  R2UR UR6, R6 ;  /* 0x00000000060672ca */ /* 0x000fe400000e0000 */
[----:B------:R-:W-:Y:S01]  /*0d90*/  R2UR UR7, R7 ;  /* 0x00000000070772ca */ /* 0x000fe200000e0000 */
[----:B0-----:R-:W-:-:S04]  /*0da0*/  IMAD.WIDE.U32 R16, R13, 0x4, R16 ;  /* 0x000000040d107825 */ /* 0x001fc800078e0010 */
[----:B------:R-:W-:-:S04]  /*0db0*/  IMAD.WIDE.U32 R12, R11, 0x4, R4 ;  /* 0x000000040b0c7825 */ /* 0x000fc800078e0004 */
[----:B------:R-:W2:Y:S01]  /*0dc0*/  LDG.E R16, desc[UR4][R16.64] ;  /* 0x0000000410107981 */ /* 0x000ea2000c1e1900 */
[----:B------:R-:W0:Y:S03]  /*0dd0*/  LDCU.64 UR4, c[0x0][0x380] ;  /* 0x00007000ff0477ac */ /* 0x000e260008000a00 */
[----:B------:R-:W2:Y:S01]  /*0de0*/  LD.E R15, desc[UR6][R12.64] ;  /* 0x000000060c0f7980 */ /* 0x000ea2000c101900 */
[----:B------:R-:W-:Y:S02]  /*0df0*/  IADD3 R22, P3, PT, R10, R11, RZ ;  /* 0x0000000b0a167210 */ /* 0x000fe40007f7e0ff */
[C---:B------:R-:W-:Y:S02]  /*0e00*/  R2UR UR10, R6.reuse ;  /* 0x00000000060a72ca */ /* 0x040fe400000e0000 */
[----:B------:R-:W-:Y:S01]  /*0e10*/  R2UR UR11, R7 ;  /* 0x00000000070b72ca */ /* 0x000fe200000e0000 */
[----:B------:R-:W-:Y:S01]  /*0e20*/  IMAD.X R23, RZ, RZ, RZ, P3 ;  /* 0x000000ffff177224 */ /* 0x000fe200018e06ff */
[----:B------:R-:W-:-:S02]  /*0e30*/  R2UR UR8, R6 ;  /* 0x00000000060872ca */ /* 0x000fc400000e0000 */
[----:B------:R-:W-:Y:S02]  /*0e40*/  R2UR UR9, R7 ;  /* 0x00000000070972ca */ /* 0x000fe400000e0000 */
[----:B0-----:R-:W-:-:S07]  /*0e50*/  LEA R14, P3, R22, UR4, 0x2 ;  /* 0x00000004160e7c11 */ /* 0x001fce000f8610ff */
[----:B------:R-:W3:Y:S01]  /*0e60*/  LD.E R17, desc[UR10][R12.64+0x4] ;  /* 0x0000040a0c117980 */ /* 0x000ee2000c101900 */
[----:B--2---:R-:W-:Y:S01]  /*0e70*/  FADD R21, R16, R15 ;  /* 0x0000000f10157221 */ /* 0x004fe20000000000 */
[----:B------:R-:W-:-:S04]  /*0e80*/  LEA.HI.X R15, R22, UR5, R23, 0x2, P3 ;  /* 0x00000005160f7c11 */ /* 0x000fc800098f1417 */
[----:B------:R0:W-:Y:S04]  /*0e90*/  ST.E desc[UR6][R12.64], R21 ;  /* 0x000000150c007985 */ /* 0x0001e8000c101906 */
[----:B------:R-:W3:Y:S01]  /*0ea0*/  LDG.E R16, desc[UR8][R14.64+0x4] ;  /* 0x000004080e107981 */ /* 0x000ee2000c1e1900 */
[----:B------:R-:W-:Y:S02]  /*0eb0*/  R2UR UR4, R6 ;  /* 0x00000000060472ca */ /* 0x000fe400000e0000 */
[----:B------:R-:W-:Y:S01]  /*0ec0*/  R2UR UR5, R7 ;  /* 0x00000000070572ca */ /* 0x000fe200000e0000 */
[----:B------:R-:W2:Y:S04]  /*0ed0*/  LD.E R23, desc[UR8][R12.64+0x8] ;  /* 0x000008080c177980 */ /* 0x000ea8000c101900 */
[----:B0-----:R-:W4:Y:S01]  /*0ee0*/  LD.E R21, desc[UR8][R12.64+0xc] ;  /* 0x00000c080c157980 */ /* 0x001f22000c101900 */
[----:B---3--:R-:W-:-:S07]  /*0ef0*/  FADD R17, R16, R17 ;  /* 0x0000001110117221 */ /* 0x008fce0000000000 */
[----:B------:R0:W-:Y:S04]  /*0f00*/  ST.E desc[UR4][R12.64+0x4], R17 ;  /* 0x000004110c007985 */ /* 0x0001e8000c101904 */
[----:B------:R-:W2:Y:S04]  /*0f10*/  LDG.E R16, desc[UR6][R14.64+0x8] ;  /* 0x000008060e107981 */ /* 0x000ea8000c1e1900 */
[----:B0-----:R-:W3:Y:S01]  /*0f20*/  LD.E R17, desc[UR8][R12.64+0x10] ;  /* 0x000010080c117980 */ /* 0x001ee2000c101900 */
[----:B--2---:R-:W-:-:S05]  /*0f30*/  FADD R23, R16, R23 ;  /* 0x0000001710177221 */ /* 0x004fca0000000000 */
[----:B------:R0:W-:Y:S04]  /*0f40*/  ST.E desc[UR4][R12.64+0x8], R23 ;  /* 0x000008170c007985 */ /* 0x0001e8000c101904 */
[----:B------:R-:W4:Y:S04]  /*0f50*/  LDG.E R16, desc[UR6][R14.64+0xc] ;  /* 0x00000c060e107981 */ /* 0x000f28000c1e1900 */
[----:B0-----:R-:W2:Y:S01]  /*0f60*/  LD.E R23, desc[UR8][R12.64+0x14] ;  /* 0x000014080c177980 */ /* 0x001ea2000c101900 */
[----:B----4-:R-:W-:-:S05]  /*0f70*/  FADD R21, R16, R21 ;  /* 0x0000001510157221 */ /* 0x010fca0000000000 */
[----:B------:R0:W-:Y:S04]  /*0f80*/  ST.E desc[UR4][R12.64+0xc], R21 ;  /* 0x00000c150c007985 */ /* 0x0001e8000c101904 */
[----:B------:R-:W3:Y:S04]  /*0f90*/  LDG.E R16, desc[UR6][R14.64+0x10] ;  /* 0x000010060e107981 */ /* 0x000ee8000c1e1900 */
[----:B0-----:R-:W4:Y:S01]  /*0fa0*/  LD.E R21, desc[UR8][R12.64+0x18] ;  /* 0x000018080c157980 */ /* 0x001f22000c101900 */
[----:B---3--:R-:W-:-:S05]  /*0fb0*/  FADD R17, R16, R17 ;  /* 0x0000001110117221 */ /* 0x008fca0000000000 */
[----:B------:R0:W-:Y:S04]  /*0fc0*/  ST.E desc[UR4][R12.64+0x10], R17 ;  /* 0x000010110c007985 */ /* 0x0001e8000c101904 */
[----:B------:R-:W2:Y:S04]  /*0fd0*/  LDG.E R16, desc[UR6][R14.64+0x14] ;  /* 0x000014060e107981 */ /* 0x000ea8000c1e1900 */
[----:B0-----:R-:W3:Y:S01]  /*0fe0*/  LD.E R17, desc[UR8][R12.64+0x1c] ;  /* 0x00001c080c117980 */ /* 0x001ee2000c101900 */
[----:B--2---:R-:W-:-:S05]  /*0ff0*/  FADD R23, R16, R23 ;  /* 0x0000001710177221 */ /* 0x004fca0000000000 */
[----:B------:R0:W-:Y:S04]  /*1000*/  ST.E desc[UR4][R12.64+0x14], R23 ;  /* 0x000014170c007985 */ /* 0x0001e8000c101904 */
[----:B------:R-:W4:Y:S02]  /*1010*/  LDG.E R16, desc[UR6][R14.64+0x18] ;  /* 0x000018060e107981 */ /* 0x000f24000c1e1900 */
[----:B----4-:R-:W-:-:S05]  /*1020*/  FADD R21, R16, R21 ;  /* 0x0000001510157221 */ /* 0x010fca0000000000 */
[----:B------:R0:W-:Y:S04]  /*1030*/  ST.E desc[UR4][R12.64+0x18], R21 ;  /* 0x000018150c007985 */ /* 0x0001e8000c101904 */
[----:B------:R-:W3:Y:S01]  /*1040*/  LDG.E R16, desc[UR6][R14.64+0x1c] ;  /* 0x00001c060e107981 */ /* 0x000ee2000c1e1900 */
[----:B------:R-:W-:Y:S02]  /*1050*/  VIADD R11, R11, 0x8 ;  /* 0x000000080b0b7836 */ /* 0x000fe40000000000 */
[----:B---3--:R-:W-:-:S05]  /*1060*/  FADD R17, R16, R17 ;  /* 0x0000001110117221 */ /* 0x008fca0000000000 */
[----:B------:R0:W-:Y:S02]  /*1070*/  ST.E desc[UR4][R12.64+0x1c], R17 ;  /* 0x00001c110c007985 */ /* 0x0001e4000c101904 */
.L_x_12:
[----:B------:R-:W-:Y:S05]  /*1080*/  @!P2 BRA `(.L_x_8) ;  /* 0x000000040048a947 */ /* 0x000fea0003800000 */
[----:B------:R-:W-:Y:S01]  /*1090*/  ISETP.NE.AND P2, PT, R2, RZ, PT ;  /* 0x000000ff0200720c */ /* 0x000fe20003f45270 */
[----:B------:R-:W-:-:S12]  /*10a0*/  @!P0 BRA `(.L_x_13) ;  /* 0x0000000000988947 */ /* 0x000fd80003800000 */
[----:B0-----:R-:W0:Y:S01]  /*10b0*/  LDC.64 R12, c[0x0][0x380] ;  /* 0x0000e000ff0c7b82 */ /* 0x001e220000000a00 */
[----:B-1----:R-:W-:Y:S01]  /*10c0*/  IMAD.IADD R17, R10, 0x1, R11 ;  /* 0x000000010a117824 */ /* 0x002fe200078e020b */
[C---:B------:R-:W-:Y:S02]  /*10d0*/  R2UR UR4, R6.reuse ;  /* 0x00000000060472ca */ /* 0x040fe400000e0000 */
[C---:B------:R-:W-:Y:S02]  /*10e0*/  R2UR UR5, R7.reuse ;  /* 0x00000000070572ca */ /* 0x040fe400000e0000 */
[----:B------:R-:W-:Y:S02]  /*10f0*/  R2UR UR6, R6 ;  /* 0x00000000060672ca */ /* 0x000fe400000e0000 */
[----:B------:R-:W-:Y:S01]  /*1100*/  R2UR UR7, R7 ;  /* 0x00000000070772ca */ /* 0x000fe200000e0000 */
[----:B0-----:R-:W-:Y:S01]  /*1110*/  IMAD.WIDE.U32 R16, R17, 0x4, R12 ;  /* 0x0000000411107825 */ /* 0x001fe200078e000c */
[----:B------:R-:W-:-:S03]  /*1120*/  MOV R12, R4 ;  /* 0x00000004000c7202 */ /* 0x000fc60000000f00 */
[----:B------:R-:W-:-:S04]  /*1130*/  IMAD.MOV.U32 R13, RZ, RZ, R5 ;  /* 0x000000ffff0d7224 */ /* 0x000fc800078e0005 */
[----:B------:R-:W2:Y:S01]  /*1140*/  LDG.E R16, desc[UR4][R16.64] ;  /* 0x0000000410107981 */ /* 0x000ea2000c1e1900 */
[----:B------:R-:W0:Y:S01]  /*1150*/  LDCU.64 UR4, c[0x0][0x380] ;  /* 0x00007000ff0477ac */ /* 0x000e220008000a00 */
[----:B------:R-:W-:-:S05]  /*1160*/  IMAD.WIDE.U32 R12, R11, 0x4, R12 ;  /* 0x000000040b0c7825 */ /* 0x000fca00078e000c */
[----:B------:R-:W2:Y:S01]  /*1170*/  LD.E R15, desc[UR6][R12.64] ;  /* 0x000000060c0f7980 */ /* 0x000ea2000c101900 */
[----:B------:R-:W-:Y:S02]  /*1180*/  IADD3 R22, P3, PT, R10, R11, RZ ;  /* 0x0000000b0a167210 */ /* 0x000fe40007f7e0ff */
[C---:B------:R-:W-:Y:S02]  /*1190*/  R2UR UR10, R6.reuse ;  /* 0x00000000060a72ca */ /* 0x040fe400000e0000 */
[C---:B------:R-:W-:Y:S02]  /*11a0*/  R2UR UR11, R7.reuse ;  /* 0x00000000070b72ca */ /* 0x040fe400000e0000 */
[----:B------:R-:W-:Y:S02]  /*11b0*/  R2UR UR8, R6 ;  /* 0x00000000060872ca */ /* 0x000fe400000e0000 */
[----:B------:R-:W-:Y:S01]  /*11c0*/  R2UR UR9, R7 ;  /* 0x00000000070972ca */ /* 0x000fe200000e0000 */
[----:B------:R-:W-:Y:S01]  /*11d0*/  IMAD.X R23, RZ, RZ, RZ, P3 ;  /* 0x000000ffff177224 */ /* 0x000fe200018e06ff */
        /* <DEDUP_REMOVED lines=12> */
[----:B------:R-:W2:Y:S02]  /*12a0*/  LDG.E R16, desc[UR6][R14.64+0x8] ;  /* 0x000008060e107981 */ /* 0x000ea4000c1e1900 */
[----:B--2---:R-:W-:-:S05]  /*12b0*/  FADD R23, R16, R23 ;  /* 0x0000001710177221 */ /* 0x004fca0000000000 */
[----:B------:R3:W-:Y:S04]  /*12c0*/  ST.E desc[UR4][R12.64+0x8], R23 ;  /* 0x000008170c007985 */ /* 0x0007e8000c101904 */
[----:B------:R-:W4:Y:S01]  /*12d0*/  LDG.E R16, desc[UR6][R14.64+0xc] ;  /* 0x00000c060e107981 */ /* 0x000f22000c1e1900 */
[----:B------:R-:W-:Y:S02]  /*12e0*/  VIADD R11, R11, 0x4 ;  /* 0x000000040b0b7836 */ /* 0x000fe40000000000 */
[----:B----4-:R-:W-:-:S05]  /*12f0*/  FADD R21, R16, R21 ;  /* 0x0000001510157221 */ /* 0x010fca0000000000 */
[----:B------:R3:W-:Y:S02]  /*1300*/  ST.E desc[UR4][R12.64+0xc], R21 ;  /* 0x00000c150c007985 */ /* 0x0007e4000c101904 */
.L_x_13:
[----:B------:R-:W-:Y:S05]  /*1310*/  @!P2 BRA `(.L_x_8) ;  /* 0x0000000000a4a947 */ /* 0x000fea0003800000 */
[----:B-1----:R-:W1:Y:S01]  /*1320*/  LDC.64 R14, c[0x0][0x380] ;  /* 0x0000e000ff0e7b82 */ /* 0x002e620000000a00 */
[----:B0--3--:R-:W-:Y:S01]  /*1330*/  IMAD.IADD R13, R10, 0x1, R11 ;  /* 0x000000010a0d7824 */ /* 0x009fe200078e020b */
[C---:B------:R-:W-:Y:S01]  /*1340*/  R2UR UR4, R6.reuse ;  /* 0x00000000060472ca */ /* 0x040fe200000e0000 */
[----:B------:R-:W-:Y:S01]  /*1350*/  IMAD.MOV.U32 R12, RZ, RZ, R4 ;  /* 0x000000ffff0c7224 */ /* 0x000fe200078e0004 */
[C---:B------:R-:W-:Y:S02]  /*1360*/  R2UR UR5, R7.reuse ;  /* 0x00000000070572ca */ /* 0x040fe400000e0000 */
[----:B------:R-:W-:Y:S02]  /*1370*/  R2UR UR6, R6 ;  /* 0x00000000060672ca */ /* 0x000fe400000e0000 */
[----:B------:R-:W-:Y:S01]  /*1380*/  R2UR UR7, R7 ;  /* 0x00000000070772ca */ /* 0x000fe200000e0000 */
[----:B-1----:R-:W-:-:S04]  /*1390*/  IMAD.WIDE.U32 R14, R13, 0x4, R14 ;  /* 0x000000040d0e7825 */ /* 0x002fc800078e000e */
[----:B------:R-:W-:-:S04]  /*13a0*/  IMAD.MOV.U32 R13, RZ, RZ, R5 ;  /* 0x000000ffff0d7224 */ /* 0x000fc800078e0005 */
[----:B------:R-:W2:Y:S01]  /*13b0*/  LDG.E R14, desc[UR4][R14.64] ;  /* 0x000000040e0e7981 */ /* 0x000ea2000c1e1900 */
[----:B------:R-:W-:-:S05]  /*13c0*/  IMAD.WIDE.U32 R12, R11, 0x4, R12 ;  /* 0x000000040b0c7825 */ /* 0x000fca00078e000c */
[----:B------:R-:W2:Y:S01]  /*13d0*/  LD.E R17, desc[UR6][R12.64] ;  /* 0x000000060c117980 */ /* 0x000ea2000c101900 */
[----:B------:R-:W-:Y:S01]  /*13e0*/  ISETP.NE.AND P2, PT, R2, 0x1, PT ;  /* 0x000000010200780c */ /* 0x000fe20003f45270 */
[----:B--2---:R-:W-:-:S05]  /*13f0*/  FADD R17, R14, R17 ;  /* 0x000000110e117221 */ /* 0x004fca0000000000 */
[----:B------:R2:W-:Y:S07]  /*1400*/  ST.E desc[UR4][R12.64], R17 ;  /* 0x000000110c007985 */ /* 0x0005ee000c101904 */
[----:B------:R-:W-:Y:S05]  /*1410*/  @!P2 BRA `(.L_x_8) ;  /* 0x000000000064a947 */ /* 0x000fea0003800000 */
[----:B------:R-:W0:Y:S01]  /*1420*/  LDCU.64 UR4, c[0x0][0x380] ;  /* 0x00007000ff0477ac */ /* 0x000e220008000a00 */
[----:B------:R-:W-:Y:S02]  /*1430*/  IADD3 R11, P2, PT, R10, R11, RZ ;  /* 0x0000000b0a0b7210 */ /* 0x000fe40007f5e0ff */
[C---:B------:R-:W-:Y:S02]  /*1440*/  R2UR UR8, R6.reuse ;  /* 0x00000000060872ca */ /* 0x040fe400000e0000 */
[C---:B------:R-:W-:Y:S01]  /*1450*/  R2UR UR9, R7.reuse ;  /* 0x00000000070972ca */ /* 0x040fe200000e0000 */
[----:B------:R-:W-:Y:S01]  /*1460*/  IMAD.X R14, RZ, RZ, RZ, P2 ;  /* 0x000000ffff0e7224 */ /* 0x000fe200010e06ff */
[----:B------:R-:W-:Y:S02]  /*1470*/  R2UR UR6, R6 ;  /* 0x00000000060672ca */ /* 0x000fe400000e0000 */
[----:B------:R-:W-:Y:S02]  /*1480*/  R2UR UR7, R7 ;  /* 0x00000000070772ca */ /* 0x000fe400000e0000 */
[----:B0-----:R-:W-:-:S07]  /*1490*/  LEA R10, P2, R11, UR4, 0x2 ;  /* 0x000000040b0a7c11 */ /* 0x001fce000f8410ff */
[----:B------:R-:W3:Y:S01]  /*14a0*/  LD.E R15, desc[UR8][R12.64+0x4] ;  /* 0x000004080c0f7980 */ /* 0x000ee2000c101900 */
[----:B------:R-:W-:-:S05]  /*14b0*/  LEA.HI.X R11, R11, UR5, R14, 0x2, P2 ;  /* 0x000000050b0b7c11 */ /* 0x000fca00090f140e */
[----:B------:R-:W3:Y:S01]  /*14c0*/  LDG.E R14, desc[UR6][R10.64+0x4] ;  /* 0x000004060a0e7981 */ /* 0x000ee2000c1e1900 */
[----:B------:R-:W-:Y:S02]  /*14d0*/  R2UR UR4, R6 ;  /* 0x00000000060472ca */ /* 0x000fe400000e0000 */
[----:B------:R-:W-:Y:S02]  /*14e0*/  R2UR UR5, R7 ;  /* 0x00000000070572ca */ /* 0x000fe400000e0000 */
[----:B------:R-:W-:Y:S01]  /*14f0*/  ISETP.NE.AND P2, PT, R2, 0x2, PT ;  /* 0x000000020200780c */ /* 0x000fe20003f45270 */
[----:B---3--:R-:W-:-:S10]  /*1500*/  FADD R15, R14, R15 ;  /* 0x0000000f0e0f7221 */ /* 0x008fd40000000000 */
[----:B------:R4:W-:Y:S02]  /*1510*/  ST.E desc[UR4][R12.64+0x4], R15 ;  /* 0x0000040f0c007985 */ /* 0x0009e4000c101904 */
[----:B------:R-:W-:Y:S05]  /*1520*/  @!P2 BRA `(.L_x_8) ;  /* 0x000000000020a947 */ /* 0x000fea0003800000 */
[C---:B------:R-:W-:Y:S02]  /*1530*/  R2UR UR4, R6.reuse ;  /* 0x00000000060472ca */ /* 0x040fe400000e0000 */
[C---:B------:R-:W-:Y:S02]  /*1540*/  R2UR UR5, R7.reuse ;  /* 0x00000000070572ca */ /* 0x040fe400000e0000 */
[----:B------:R-:W-:Y:S02]  /*1550*/  R2UR UR6, R6 ;  /* 0x00000000060672ca */ /* 0x000fe400000e0000 */
[----:B------:R-:W-:-:S09]  /*1560*/  R2UR UR7, R7 ;  /* 0x00000000070772ca */ /* 0x000fd200000e0000 */
[----:B------:R-:W3:Y:S04]  /*1570*/  LDG.E R10, desc[UR4][R10.64+0x8] ;  /* 0x000008040a0a7981 */ /* 0x000ee8000c1e1900 */
[----:B----4-:R-:W3:Y:S02]  /*1580*/  LD.E R15, desc[UR6][R12.64+0x8] ;  /* 0x000008060c0f7980 */ /* 0x010ee4000c101900 */
[----:B---3--:R-:W-:-:S05]  /*1590*/  FADD R15, R10, R15 ;  /* 0x0000000f0a0f7221 */ /* 0x008fca0000000000 */
[----:B------:R0:W-:Y:S02]  /*15a0*/  ST.E desc[UR4][R12.64+0x8], R15 ;  /* 0x0000080f0c007985 */ /* 0x0001e4000c101904 */
.L_x_8:
[----:B------:R-:W-:Y:S05]  /*15b0*/  BSYNC.RECONVERGENT B2 ;  /* 0x0000000000027941 */ /* 0x000fea0003800200 */
.L_x_7:
[----:B------:R-:W5:Y:S01]  /*15c0*/  LDCU UR4, c[0x0][0x398] ;  /* 0x00007300ff0477ac */ /* 0x000f620008000800 */
[----:B------:R-:W-:-:S05]  /*15d0*/  VIADD R8, R8, 0x1 ;  /* 0x0000000108087836 */ /* 0x000fca0000000000 */
[----:B-----5:R-:W-:-:S13]  /*15e0*/  ISETP.NE.AND P2, PT, R8, UR4, PT ;  /* 0x0000000408007c0c */ /* 0x020fda000bf45270 */
[----:B------:R-:W-:Y:S05]  /*15f0*/  @P2 BRA `(.L_x_14) ;  /* 0xfffffff000242947 */ /* 0x000fea000383ffff */
[----:B------:R-:W-:Y:S05]  /*1600*/  BSYNC.RECONVERGENT B1 ;  /* 0x0000000000017941 */ /* 0x000fea0003800200 */
.L_x_6:
[----:B------:R-:W-:Y:S05]  /*1610*/  BRA `(.L_x_15) ;  /* 0x0000000800ac7947 */ /* 0x000fea0003800000 */
.L_x_5:
[C---:B------:R-:W-:Y:S01]  /*1620*/  ISETP.GE.U32.AND P1, PT, R2.reuse, 0x10, PT ;  /* 0x000000100200780c */ /* 0x040fe20003f26070 */
[----:B------:R-:W-:Y:S01]  /*1630*/  IMAD.MOV.U32 R0, RZ, RZ, RZ ;  /* 0x000000ffff007224 */ /* 0x000fe200078e00ff */
[----:B------:R-:W-:Y:S01]  /*1640*/  LOP3.LUT R16, R2, 0xf, RZ, 0xc0, !PT ;  /* 0x0000000f02107812 */ /* 0x000fe200078ec0ff */
[----:B------:R-:W-:-:S03]  /*1650*/  IMAD.MOV.U32 R3, RZ, RZ, RZ ;  /* 0x000000ffff037224 */ /* 0x000fc600078e00ff */
[----:B------:R-:W-:-:S07]  /*1660*/  ISETP.NE.AND P0, PT, R16, RZ, PT ;  /* 0x000000ff1000720c */ /* 0x000fce0003f05270 */
[----:B------:R-:W-:Y:S06]  /*1670*/  @!P1 BRA `(.L_x_16) ;  /* 0x0000000400389947 */ /* 0x000fec0003800000 */
[----:B------:R-:W0:Y:S01]  /*1680*/  LDC.64 R8, c[0x0][0x390] ;  /* 0x0000e400ff087b82 */ /* 0x000e220000000a00 */
[----:B------:R-:W-:Y:S01]  /*1690*/  BSSY.RECONVERGENT B1, `(.L_x_16) ;  /* 0x000004c000017945 */ /* 0x000fe20003800200 */
[----:B------:R-:W-:Y:S01]  /*16a0*/  LOP3.LUT R0, R2, 0x7ffffff0, RZ, 0xc0, !PT ;  /* 0x7ffffff002007812 */ /* 0x000fe200078ec0ff */
[----:B------:R-:W-:Y:S02]  /*16b0*/  IMAD.MOV.U32 R13, RZ, RZ, RZ ;  /* 0x000000ffff0d7224 */ /* 0x000fe400078e00ff */
[----:B------:R-:W-:-:S07]  /*16c0*/  IMAD.MOV.U32 R3, RZ, RZ, RZ ;  /* 0x000000ffff037224 */ /* 0x000fce00078e00ff */
.L_x_17:
[C---:B------:R-:W-:Y:S01]  /*16d0*/  R2UR UR4, R6.reuse ;  /* 0x00000000060472ca */ /* 0x040fe200000e0000 */
[----:B0-----:R-:W-:Y:S01]  /*16e0*/  IMAD.WIDE.U32 R10, R13, 0x4, R8 ;  /* 0x000000040d0a7825 */ /* 0x001fe200078e0008 */
[C---:B------:R-:W-:Y:S02]  /*16f0*/  R2UR UR5, R7.reuse ;  /* 0x00000000070572ca */ /* 0x040fe400000e0000 */
[----:B------:R-:W-:Y:S02]  /*1700*/  R2UR UR6, R6 ;  /* 0x00000000060672ca */ /* 0x000fe400000e0000 */
[----:B------:R-:W-:-:S09]  /*1710*/  R2UR UR7, R7 ;  /* 0x00000000070772ca */ /* 0x000fd200000e0000 */
[----:B------:R-:W2:Y:S04]  /*1720*/  LDG.E R19, desc[UR4][R10.64] ;  /* 0x000000040a137981 */ /* 0x000ea8000c1e1900 */
[----:B------:R-:W3:Y:S04]  /*1730*/  LDG.E R21, desc[UR6][R10.64+0x4] ;  /* 0x000004060a157981 */ /* 0x000ee8000c1e1900 */
[----:B------:R-:W4:Y:S04]  /*1740*/  LDG.E R23, desc[UR4][R10.64+0x8] ;  /* 0x000008040a177981 */ /* 0x000f28000c1e1900 */
[----:B------:R-:W5:Y:S04]  /*1750*/  LDG.E R25, desc[UR4][R10.64+0xc] ;  /* 0x00000c040a197981 */ /* 0x000f68000c1e1900 */
[----:B------:R-:W5:Y:S04]  /*1760*/  LDG.E R27, desc[UR6][R10.64+0x10] ;  /* 0x000010060a1b7981 */ /* 0x000f68000c1e1900 */
[----:B------:R-:W5:Y:S04]  /*1770*/  LDG.E R29, desc[UR4][R10.64+0x14] ;  /* 0x000014040a1d7981 */ /* 0x000f68000c1e1900 */
[----:B------:R-:W5:Y:S04]  /*1780*/  LDG.E R31, desc[UR6][R10.64+0x18] ;  /* 0x000018060a1f7981 */ /* 0x000f68000c1e1900 */
[----:B------:R-:W5:Y:S04]  /*1790*/  LDG.E R33, desc[UR4][R10.64+0x1c] ;  /* 0x00001c040a217981 */ /* 0x000f68000c1e1900 */
[----:B------:R-:W5:Y:S04]  /*17a0*/  LDG.E R35, desc[UR6][R10.64+0x20] ;  /* 0x000020060a237981 */ /* 0x000f68000c1e1900 */
[----:B------:R-:W5:Y:S04]  /*17b0*/  LDG.E R17, desc[UR4][R10.64+0x24] ;  /* 0x000024040a117981 */ /* 0x000f68000c1e1900 */
[----:B------:R-:W5:Y:S01]  /*17c0*/  LDG.E R15, desc[UR6][R10.64+0x28] ;  /* 0x000028060a0f7981 */ /* 0x000f62000c1e1900 */
[----:B------:R-:W-:-:S03]  /*17d0*/  VIADD R12, R3, 0x1 ;  /* 0x00000001030c7836 */ /* 0x000fc60000000000 */
[----:B------:R-:W5:Y:S01]  /*17e0*/  LDG.E R37, desc[UR4][R10.64+0x3c] ;  /* 0x00003c040a257981 */ /* 0x000f62000c1e1900 */
[----:B--2---:R-:W-:-:S03]  /*17f0*/  ISETP.NE.AND P1, PT, R19, R18, PT ;  /* 0x000000121300720c */ /* 0x004fc60003f25270 */
[----:B------:R-:W2:Y:S01]  /*1800*/  LDG.E R19, desc[UR4][R10.64+0x2c] ;  /* 0x00002c040a137981 */ /* 0x000ea2000c1e1900 */
[----:B---3--:R-:W-:-:S03]  /*1810*/  ISETP.NE.AND P2, PT, R21, R18, PT ;  /* 0x000000121500720c */ /* 0x008fc60003f45270 */
[----:B------:R-:W3:Y:S06]  /*1820*/  LDG.E R21, desc[UR4][R10.64+0x34] ;  /* 0x000034040a157981 */ /* 0x000eec000c1e1900 */
[----:B------:R-:W-:Y:S02]  /*1830*/  @P1 IMAD.MOV R12, RZ, RZ, R3 ;  /* 0x000000ffff0c1224 */ /* 0x000fe400078e0203 */
[----:B------:R-:W3:Y:S01]  /*1840*/  LDG.E R3, desc[UR6][R10.64+0x30] ;  /* 0x000030060a037981 */ /* 0x000ee2000c1e1900 */
[----:B----4-:R-:W-:Y:S01]  /*1850*/  ISETP.NE.AND P1, PT, R23, R18, PT ;  /* 0x000000121700720c */ /* 0x010fe20003f25270 */
[----:B------:R-:W-:-:S02]  /*1860*/  VIADD R14, R12, 0x1 ;  /* 0x000000010c0e7836 */ /* 0x000fc40000000000 */
[----:B------:R0:W4:Y:S01]  /*1870*/  LDG.E R23, desc[UR6][R10.64+0x38] ;  /* 0x000038060a177981 */ /* 0x000122000c1e1900 */
[----:B------:R-:W-:Y:S01]  /*1880*/  @P2 IMAD.MOV R14, RZ, RZ, R12 ;  /* 0x000000ffff0e2224 */ /* 0x000fe200078e020c */
[----:B-----5:R-:W-:-:S03]  /*1890*/  ISETP.NE.AND P2, PT, R25, R18, PT ;  /* 0x000000121900720c */ /* 0x020fc60003f45270 */
[----:B------:R-:W-:-:S05]  /*18a0*/  VIADD R12, R14, 0x1 ;  /* 0x000000010e0c7836 */ /* 0x000fca0000000000 */
[----:B------:R-:W-:Y:S01]  /*18b0*/  @P1 IMAD.MOV R12, RZ, RZ, R14 ;  /* 0x000000ffff0c1224 */ /* 0x000fe200078e020e */
[----:B------:R-:W-:-:S03]  /*18c0*/  ISETP.NE.AND P1, PT, R27, R18, PT ;  /* 0x000000121b00720c */ /* 0x000fc60003f25270 */
[----:B------:R-:W-:Y:S02]  /*18d0*/  VIADD R14, R12, 0x1 ;  /* 0x000000010c0e7836 */ /* 0x000fe40000000000 */
[----:B------:R-:W-:Y:S01]  /*18e0*/  @P2 IMAD.MOV R14, RZ, RZ, R12 ;  /* 0x000000ffff0e2224 */ /* 0x000fe200078e020c */
[----:B------:R-:W-:-:S03]  /*18f0*/  ISETP.NE.AND P2, PT, R29, R18, PT ;  /* 0x000000121d00720c */ /* 0x000fc60003f45270 */
[----:B------:R-:W-:-:S04]  /*1900*/  VIADD R12, R14, 0x1 ;  /* 0x000000010e0c7836 */ /* 0x000fc80000000000 */
[----:B------:R-:W-:Y:S01]  /*1910*/  @P1 IMAD.MOV R12, RZ, RZ, R14 ;  /* 0x000000ffff0c1224 */ /* 0x000fe200078e020e */
[----:B------:R-:W-:-:S03]  /*1920*/  ISETP.NE.AND P1, PT, R31, R18, PT ;  /* 0x000000121f00720c */ /* 0x000fc60003f25270 */
[----:B0-----:R-:W-:Y:S02]  /*1930*/  VIADD R10, R12, 0x1 ;  /* 0x000000010c0a7836 */ /* 0x001fe40000000000 */
[----:B------:R-:W-:Y:S01]  /*1940*/  @P2 IMAD.MOV R10, RZ, RZ, R12 ;  /* 0x000000ffff0a2224 */ /* 0x000fe200078e020c */
[----:B------:R-:W-:-:S03]  /*1950*/  ISETP.NE.AND P2, PT, R33, R18, PT ;  /* 0x000000122100720c */ /* 0x000fc60003f45270 */
[----:B------:R-:W-:-:S04]  /*1960*/  VIADD R11, R10, 0x1 ;  /* 0x000000010a0b7836 */ /* 0x000fc80000000000 */
[----:B------:R-:W-:Y:S01]  /*1970*/  @P1 IMAD.MOV R11, RZ, RZ, R10 ;  /* 0x000000ffff0b1224 */ /* 0x000fe200078e020a */
[----:B------:R-:W-:-:S03]  /*1980*/  ISETP.NE.AND P1, PT, R35, R18, PT ;  /* 0x000000122300720c */ /* 0x000fc60003f25270 */
[----:B------:R-:W-:Y:S02]  /*1990*/  VIADD R10, R11, 0x1 ;  /* 0x000000010b0a7836 */ /* 0x000fe40000000000 */
[----:B------:R-:W-:Y:S01]  /*19a0*/  @P2 IMAD.MOV R10, RZ, RZ, R11 ;  /* 0x000000ffff0a2224 */ /* 0x000fe200078e020b */
[----:B------:R-:W-:-:S04]  /*19b0*/  ISETP.NE.AND P2, PT, R17, R18, PT ;  /* 0x000000121100720c */ /* 0x000fc80003f45270 */
[----:B------:R-:W-:-:S03]  /*19c0*/  IADD3 R11, PT, PT, R10, 0x1, RZ ;  /* 0x000000010a0b7810 */ /* 0x000fc60007ffe0ff */
[----:B------:R-:W-:Y:S01]  /*19d0*/  @P1 IMAD.MOV R11, RZ, RZ, R10 ;  /* 0x000000ffff0b1224 */ /* 0x000fe200078e020a */
[----:B------:R-:W-:-:S03]  /*19e0*/  ISETP.NE.AND P1, PT, R15, R18, PT ;  /* 0x000000120f00720c */ /* 0x000fc60003f25270 */
[----:B------:R-:W-:Y:S02]  /*19f0*/  VIADD R10, R11, 0x1 ;  /* 0x000000010b0a7836 */ /* 0x000fe40000000000 */
[----:B------:R-:W-:-:S04]  /*1a00*/  @P2 IMAD.MOV R10, RZ, RZ, R11 ;  /* 0x000000ffff0a2224 */ /* 0x000fc800078e020b */
[----:B------:R-:W-:-:S04]  /*1a10*/  VIADD R11, R10, 0x1 ;  /* 0x000000010a0b7836 */ /* 0x000fc80000000000 */
[----:B------:R-:W-:Y:S02]  /*1a20*/  @P1 IMAD.MOV R11, RZ, RZ, R10 ;  /* 0x000000ffff0b1224 */ /* 0x000fe400078e020a */
[----:B------:R-:W-:Y:S01]  /*1a30*/  VIADD R13, R13, 0x10 ;  /* 0x000000100d0d7836 */ /* 0x000fe20000000000 */
[-C--:B--2---:R-:W-:Y:S02]  /*1a40*/  ISETP.NE.AND P2, PT, R19, R18.reuse, PT ;  /* 0x000000121300720c */ /* 0x084fe40003f45270 */
[----:B---3--:R-:W-:Y:S01]  /*1a50*/  ISETP.NE.AND P1, PT, R3, R18, PT ;  /* 0x000000120300720c */ /* 0x008fe20003f25270 */
[----:B------:R-:W-:-:S10]  /*1a60*/  VIADD R3, R11, 0x1 ;  /* 0x000000010b037836 */ /* 0x000fd40000000000 */
[----:B------:R-:W-:Y:S01]  /*1a70*/  @P2 IMAD.MOV R3, RZ, RZ, R11 ;  /* 0x000000ffff032224 */ /* 0x000fe200078e020b */
[----:B------:R-:W-:-:S03]  /*1a80*/  ISETP.NE.AND P2, PT, R21, R18, PT ;  /* 0x000000121500720c */ /* 0x000fc60003f45270 */
[----:B------:R-:W-:Y:S02]  /*1a90*/  VIADD R10, R3, 0x1 ;  /* 0x00000001030a7836 */ /* 0x000fe40000000000 */
[----:B------:R-:W-:Y:S01]  /*1aa0*/  @P1 IMAD.MOV R10, RZ, RZ, R3 ;  /* 0x000000ffff0a1224 */ /* 0x000fe200078e0203 */
[----:B----4-:R-:W-:-:S03]  /*1ab0*/  ISETP.NE.AND P1, PT, R23, R18, PT ;  /* 0x000000121700720c */ /* 0x010fc60003f25270 */
[----:B------:R-:W-:-:S04]  /*1ac0*/  VIADD R3, R10, 0x1 ;  /* 0x000000010a037836 */ /* 0x000fc80000000000 */
[----:B------:R-:W-:-:S04]  /*1ad0*/  @P2 IMAD.MOV R3, RZ, RZ, R10 ;  /* 0x000000ffff032224 */ /* 0x000fc800078e020a */
[----:B------:R-:W-:Y:S01]  /*1ae0*/  VIADD R10, R3, 0x1 ;  /* 0x00000001030a7836 */ /* 0x000fe20000000000 */
[----:B------:R-:W-:Y:S01]  /*1af0*/  ISETP.NE.AND P2, PT, R37, R18, PT ;  /* 0x000000122500720c */ /* 0x000fe20003f45270 */
[----:B------:R-:W-:Y:S01]  /*1b00*/  @P1 IMAD.MOV R10, RZ, RZ, R3 ;  /* 0x000000ffff0a1224 */ /* 0x000fe200078e0203 */
[----:B------:R-:W-:-:S03]  /*1b10*/  ISETP.NE.AND P1, PT, R13, R0, PT ;  /* 0x000000000d00720c */ /* 0x000fc60003f25270 */
[----:B------:R-:W-:-:S08]  /*1b20*/  VIADD R3, R10, 0x1 ;  /* 0x000000010a037836 */ /* 0x000fd00000000000 */
[----:B------:R-:W-:Y:S02]  /*1b30*/  @P2 IMAD.MOV R3, RZ, RZ, R10 ;  /* 0x000000ffff032224 */ /* 0x000fe400078e020a */
[----:B------:R-:W-:Y:S05]  /*1b40*/  @P1 BRA `(.L_x_17) ;  /* 0xfffffff800e01947 */ /* 0x000fea000383ffff */
[----:B------:R-:W-:Y:S05]  /*1b50*/  BSYNC.RECONVERGENT B1 ;  /* 0x0000000000017941 */ /* 0x000fea0003800200 */
.L_x_16:
[----:B------:R-:W-:Y:S05]  /*1b60*/  @!P0 BRA `(.L_x_15) ;  /* 0x0000000400588947 */ /* 0x000fea0003800000 */
[----:B------:R-:W-:Y:S02]  /*1b70*/  ISETP.GE.U32.AND P1, PT, R16, 0x8, PT ;  /* 0x000000081000780c */ /* 0x000fe40003f26070 */
[----:B------:R-:W-:-:S04]  /*1b80*/  LOP3.LUT R12, R2, 0x7, RZ, 0xc0, !PT ;  /* 0x00000007020c7812 */ /* 0x000fc800078ec0ff */
[----:B------:R-:W-:-:S07]  /*1b90*/  ISETP.NE.AND P0, PT, R12, RZ, PT ;  /* 0x000000ff0c00720c */ /* 0x000fce0003f05270 */
[----:B------:R-:W-:Y:S06]  /*1ba0*/  @!P1 BRA `(.L_x_18) ;  /* 0x00000000009c9947 */ /* 0x000fec0003800000 */
[----:B------:R-:W0:Y:S01]  /*1bb0*/  LDC.64 R8, c[0x0][0x390] ;  /* 0x0000e400ff087b82 */ /* 0x000e220000000a00 */
[C---:B------:R-:W-:Y:S02]  /*1bc0*/  R2UR UR4, R6.reuse ;  /* 0x00000000060472ca */ /* 0x040fe400000e0000 */
[C---:B------:R-:W-:Y:S02]  /*1bd0*/  R2UR UR5, R7.reuse ;  /* 0x00000000070572ca */ /* 0x040fe400000e0000 */
[----:B------:R-:W-:Y:S02]  /*1be0*/  R2UR UR6, R6 ;  /* 0x00000000060672ca */ /* 0x000fe400000e0000 */
[----:B------:R-:W-:Y:S01]  /*1bf0*/  R2UR UR7, R7 ;  /* 0x00000000070772ca */ /* 0x000fe200000e0000 */
[----:B0-----:R-:W-:-:S08]  /*1c00*/  IMAD.WIDE.U32 R8, R0, 0x4, R8 ;  /* 0x0000000400087825 */ /* 0x001fd000078e0008 */
[----:B------:R-:W2:Y:S04]  /*1c10*/  LDG.E R11, desc[UR4][R8.64] ;  /* 0x00000004080b7981 */ /* 0x000ea8000c1e1900 */
[----:B------:R-:W3:Y:S04]  /*1c20*/  LDG.E R13, desc[UR6][R8.64+0x4] ;  /* 0x00000406080d7981 */ /* 0x000ee8000c1e1900 */
[----:B------:R-:W4:Y:S04]  /*1c30*/  LDG.E R15, desc[UR4][R8.64+0x8] ;  /* 0x00000804080f7981 */ /* 0x000f28000c1e1900 */
[----:B------:R-:W5:Y:S04]  /*1c40*/  LDG.E R17, desc[UR6][R8.64+0xc] ;  /* 0x00000c0608117981 */ /* 0x000f68000c1e1900 */
[----:B------:R-:W5:Y:S04]  /*1c50*/  LDG.E R19, desc[UR4][R8.64+0x10] ;  /* 0x0000100408137981 */ /* 0x000f68000c1e1900 */
[----:B------:R-:W5:Y:S04]  /*1c60*/  LDG.E R21, desc[UR6][R8.64+0x14] ;  /* 0x0000140608157981 */ /* 0x000f68000c1e1900 */
[----:B------:R-:W5:Y:S04]  /*1c70*/  LDG.E R23, desc[UR4][R8.64+0x18] ;  /* 0x0000180408177981 */ /* 0x000f68000c1e1900 */
[----:B------:R0:W5:Y:S01]  /*1c80*/  LDG.E R25, desc[UR6][R8.64+0x1c] ;  /* 0x00001c0608197981 */ /* 0x000162000c1e1900 */
[----:B------:R-:W-:-:S02]  /*1c90*/  VIADD R10, R3, 0x1 ;  /* 0x00000001030a7836 */ /* 0x000fc40000000000 */
[----:B------:R-:W-:Y:S01]  /*1ca0*/  VIADD R0, R0, 0x8 ;  /* 0x0000000800007836 */ /* 0x000fe20000000000 */
[-C--:B--2---:R-:W-:Y:S02]  /*1cb0*/  ISETP.NE.AND P1, PT, R11, R18.reuse, PT ;  /* 0x000000120b00720c */ /* 0x084fe40003f25270 */
[----:B---3--:R-:W-:-:S11]  /*1cc0*/  ISETP.NE.AND P2, PT, R13, R18, PT ;  /* 0x000000120d00720c */ /* 0x008fd60003f45270 */
[----:B------:R-:W-:Y:S01]  /*1cd0*/  @P1 IMAD.MOV R10, RZ, RZ, R3 ;  /* 0x000000ffff0a1224 */ /* 0x000fe200078e0203 */
[----:B----4-:R-:W-:-:S03]  /*1ce0*/  ISETP.NE.AND P1, PT, R15, R18, PT ;  /* 0x000000120f00720c */ /* 0x010fc60003f25270 */
[----:B------:R-:W-:Y:S02]  /*1cf0*/  VIADD R3, R10, 0x1 ;  /* 0x000000010a037836 */ /* 0x000fe40000000000 */
[----:B------:R-:W-:Y:S01]  /*1d00*/  @P2 IMAD.MOV R3, RZ, RZ, R10 ;  /* 0x000000ffff032224 */ /* 0x000fe200078e020a */
[----:B-----5:R-:W-:-:S03]  /*1d10*/  ISETP.NE.AND P2, PT, R17, R18, PT ;  /* 0x000000121100720c */ /* 0x020fc60003f45270 */
[----:B------:R-:W-:-:S04]  /*1d20*/  VIADD R10, R3, 0x1 ;  /* 0x00000001030a7836 */ /* 0x000fc80000000000 */
[----:B------:R-:W-:Y:S01]  /*1d30*/  @P1 IMAD.MOV R10, RZ, RZ, R3 ;  /* 0x000000ffff0a1224 */ /* 0x000fe200078e0203 */
[----:B------:R-:W-:-:S03]  /*1d40*/  ISETP.NE.AND P1, PT, R19, R18, PT ;  /* 0x000000121300720c */ /* 0x000fc60003f25270 */
[----:B------:R-:W-:Y:S02]  /*1d50*/  VIADD R3, R10, 0x1 ;  /* 0x000000010a037836 */ /* 0x000fe40000000000 */
[----:B------:R-:W-:Y:S01]  /*1d60*/  @P2 IMAD.MOV R3, RZ, RZ, R10 ;  /* 0x000000ffff032224 */ /* 0x000fe200078e020a */
[----:B------:R-:W-:-:S03]  /*1d70*/  ISETP.NE.AND P2, PT, R21, R18, PT ;  /* 0x000000121500720c */ /* 0x000fc60003f45270 */
[----:B0-----:R-:W-:-:S04]  /*1d80*/  VIADD R8, R3, 0x1 ;  /* 0x0000000103087836 */ /* 0x001fc80000000000 */
[----:B------:R-:W-:Y:S01]  /*1d90*/  @P1 IMAD.MOV R8, RZ, RZ, R3 ;  /* 0x000000ffff081224 */ /* 0x000fe200078e0203 */
[----:B------:R-:W-:-:S03]  /*1da0*/  ISETP.NE.AND P1, PT, R23, R18, PT ;  /* 0x000000121700720c */ /* 0x000fc60003f25270 */
[----:B------:R-:W-:Y:S02]  /*1db0*/  VIADD R3, R8, 0x1 ;  /* 0x0000000108037836 */ /* 0x000fe40000000000 */
[----:B------:R-:W-:Y:S01]  /*1dc0*/  @P2 IMAD.MOV R3, RZ, RZ, R8 ;  /* 0x000000ffff032224 */ /* 0x000fe200078e0208 */
[----:B------:R-:W-:-:S04]  /*1dd0*/  ISETP.NE.AND P2, PT, R25, R18, PT ;  /* 0x000000121900720c */ /* 0x000fc80003f45270 */
[----:B------:R-:W-:-:S03]  /*1de0*/  IADD3 R8, PT, PT, R3, 0x1, RZ ;  /* 0x0000000103087810 */ /* 0x000fc60007ffe0ff */
[----:B------:R-:W-:-:S04]  /*1df0*/  @P1 IMAD.MOV R8, RZ, RZ, R3 ;  /* 0x000000ffff081224 */ /* 0x000fc800078e0203 */
[----:B------:R-:W-:Y:S02]  /*1e00*/  VIADD R3, R8, 0x1 ;  /* 0x0000000108037836 */ /* 0x000fe40000000000 */
[----:B------:R-:W-:-:S07]  /*1e10*/  @P2 IMAD.MOV R3, RZ, RZ, R8 ;  /* 0x000000ffff032224 */ /* 0x000fce00078e0208 */
.L_x_18:
        /* <DEDUP_REMOVED lines=14> */
[----:B------:R-:W5:Y:S01]  /*1f00*/  LDG.E R17, desc[UR6][R8.64+0xc] ;  /* 0x00000c0608117981 */ /* 0x000f62000c1e1900 */
        /* <DEDUP_REMOVED lines=10> */
[----:B------:R-:W-:-:S04]  /*1fb0*/  @P1 IMAD.MOV R10, RZ, RZ, R3 ;  /* 0x000000ffff0a1224 */ /* 0x000fc800078e0203 */
[----:B------:R-:W-:Y:S02]  /*1fc0*/  VIADD R3, R10, 0x1 ;  /* 0x000000010a037836 */ /* 0x000fe40000000000 */
[----:B------:R-:W-:-:S07]  /*1fd0*/  @P2 IMAD.MOV R3, RZ, RZ, R10 ;  /* 0x000000ffff032224 */ /* 0x000fce00078e020a */
.L_x_19:
[----:B------:R-:W-:Y:S05]  /*1fe0*/  @!P0 BRA `(.L_x_15) ;  /* 0x0000000000388947 */ /* 0x000fea0003800000 */
[----:B------:R-:W0:Y:S01]  /*1ff0*/  LDC.64 R10, c[0x0][0x390] ;  /* 0x0000e400ff0a7b82 */ /* 0x000e220000000a00 */
[----:B------:R-:W-:-:S07]  /*2000*/  IMAD.MOV.U32 R13, RZ, RZ, RZ ;  /* 0x000000ffff0d7224 */ /* 0x000fce00078e00ff */
.L_x_20:
[----:B------:R-:W-:Y:S01]  /*2010*/  R2UR UR4, R6 ;  /* 0x00000000060472ca */ /* 0x000fe200000e0000 */
[----:B0-----:R-:W-:Y:S01]  /*2020*/  IMAD.WIDE.U32 R8, R0, 0x4, R10 ;  /* 0x0000000400087825 */ /* 0x001fe200078e000a */
[----:B------:R-:W-:-:S13]  /*2030*/  R2UR UR5, R7 ;  /* 0x00000000070572ca */ /* 0x000fda00000e0000 */
[----:B------:R-:W2:Y:S01]  /*2040*/  LDG.E R9, desc[UR4][R8.64] ;  /* 0x0000000408097981 */ /* 0x000ea2000c1e1900 */
[----:B------:R-:W-:Y:S02]  /*2050*/  VIADD R13, R13, 0x1 ;  /* 0x000000010d0d7836 */ /* 0x000fe40000000000 */
[----:B------:R-:W-:Y:S02]  /*2060*/  VIADD R12, R3, 0x1 ;  /* 0x00000001030c7836 */ /* 0x000fe40000000000 */
[----:B------:R-:W-:Y:S01]  /*2070*/  VIADD R0, R0, 0x1 ;  /* 0x0000000100007836 */ /* 0x000fe20000000000 */
[----:B------:R-:W-:Y:S02]  /*2080*/  ISETP.NE.AND P1, PT, R13, R2, PT ;  /* 0x000000020d00720c */ /* 0x000fe40003f25270 */
[----:B--2---:R-:W-:-:S13]  /*2090*/  ISETP.NE.AND P0, PT, R9, R18, PT ;  /* 0x000000120900720c */ /* 0x004fda0003f05270 */
[----:B------:R-:W-:-:S04]  /*20a0*/  @P0 IMAD.MOV R12, RZ, RZ, R3 ;  /* 0x000000ffff0c0224 */ /* 0x000fc800078e0203 */
[----:B------:R-:W-:Y:S01]  /*20b0*/  IMAD.MOV.U32 R3, RZ, RZ, R12 ;  /* 0x000000ffff037224 */ /* 0x000fe200078e000c */
[----:B------:R-:W-:Y:S06]  /*20c0*/  @P1 BRA `(.L_x_20) ;  /* 0xfffffffc00d01947 */ /* 0x000fec000383ffff */
.L_x_15:
[----:B------:R-:W-:Y:S05]  /*20d0*/  BSYNC.RECONVERGENT B0 ;  /* 0x0000000000007941 */ /* 0x000fea0003800200 */
.L_x_4:
[----:B------:R-:W5:Y:S01]  /*20e0*/  LDC R0, c[0x0][0x39c] ;  /* 0x0000e700ff007b82 */ /* 0x000f620000000800 */
[----:B------:R-:W-:Y:S01]  /*20f0*/  BSSY.RECONVERGENT B0, `(.L_x_21) ;  /* 0x0000164000007945 */ /* 0x000fe20003800200 */
[----:B-----5:R-:W-:-:S04]  /*2100*/  VIMNMX R2, PT, PT, R3, R0, PT ;  /* 0x0000000003027248 */ /* 0x020fc80003fe0100 */
[----:B------:R-:W-:-:S13]  /*2110*/  ISETP.GE.AND P0, PT, R2, 0x1, PT ;  /* 0x000000010200780c */ /* 0x000fda0003f06270 */
[----:B------:R-:W-:Y:S05]  /*2120*/  @!P0 BRA `(.L_x_22) ;  /* 0x0000001400808947 */ /* 0x000fea0003800000 */
[----:B------:R-:W-:Y:S01]  /*2130*/  ISETP.GE.U32.AND P0, PT, R0, 0x8, PT ;  /* 0x000000080000780c */ /* 0x000fe20003f06070 */
[----:B01--4-:R-:W-:Y:S01]  /*2140*/  IMAD R15, R18, R0, RZ ;  /* 0x00000000120f7224 */ /* 0x013fe200078e02ff */
[----:B------:R-:W-:Y:S01]  /*2150*/  I2FP.F32.U32 R3, R3 ;  /* 0x0000000300037245 */ /* 0x000fe20000201000 */
[----:B------:R-:W-:Y:S01]  /*2160*/  IMAD.MOV.U32 R2, RZ, RZ, RZ ;  /* 0x000000ffff027224 */ /* 0x000fe200078e00ff */
[----:B------:R-:W-:-:S09]  /*2170*/  LOP3.LUT R22, R0, 0x7, RZ, 0xc0, !PT ;  /* 0x0000000700167812 */ /* 0x000fd200078ec0ff */
[----:B------:R-:W-:Y:S05]  /*2180*/  @!P0 BRA `(.L_x_23) ;  /* 0x0000000800b08947 */ /* 0x000fea0003800000 */
[----:B------:R-:W0:Y:S01]  /*2190*/  LDC.64 R8, c[0x0][0x388] ;  /* 0x0000e200ff087b82 */ /* 0x000e220000000a00 */
[----:B------:R-:W-:Y:S01]  /*21a0*/  IADD3 R10, P0, PT, R4, 0x10, RZ ;  /* 0x00000010040a7810 */ /* 0x000fe20007f1e0ff */
[----:B------:R-:W-:Y:S01]  /*21b0*/  BSSY.RECONVERGENT B3, `(.L_x_23) ;  /* 0x00000a9000037945 */ /* 0x000fe20003800200 */
[----:B------:R-:W-:Y:S01]  /*21c0*/  LOP3.LUT R2, R0, 0x7ffffff8, RZ, 0xc0, !PT ;  /* 0x7ffffff800027812 */ /* 0x000fe200078ec0ff */
[----:B------:R-:W-:Y:S02]  /*21d0*/  IMAD.MOV.U32 R19, RZ, RZ, R15 ;  /* 0x000000ffff137224 */ /* 0x000fe400078e000f */
[----:B------:R-:W-:Y:S02]  /*21e0*/  IMAD.X R11, RZ, RZ, R5, P0 ;  /* 0x000000ffff0b7224 */ /* 0x000fe400000e0605 */
[----:B------:R-:W-:Y:S01]  /*21f0*/  IMAD.MOV R18, RZ, RZ, -R2 ;  /* 0x000000ffff127224 */ /* 0x000fe200078e0a02 */
[----:B0-----:R-:W-:-:S05]  /*2200*/  IADD3 R8, P1, PT, R8, 0x10, RZ ;  /* 0x0000001008087810 */ /* 0x001fca0007f3e0ff */
[----:B------:R-:W-:-:S08]  /*2210*/  IMAD.X R9, RZ, RZ, R9, P1 ;  /* 0x000000ffff097224 */ /* 0x000fd000008e0609 */
.L_x_40:
[----:B------:R-:W-:Y:S02]  /*2220*/  R2UR UR4, R6 ;  /* 0x00000000060472ca */ /* 0x000fe400000e0000 */
[----:B------:R-:W-:-:S13]  /*2230*/  R2UR UR5, R7 ;  /* 0x00000000070572ca */ /* 0x000fda00000e0000 */
[----:B------:R-:W4:Y:S01]  /*2240*/  LD.E R0, desc[UR4][R10.64+-0x10] ;  /* 0xfffff0040a007980 */ /* 0x000f22000c101900 */
[----:B0-23--:R-:W0:Y:S01]  /*2250*/  MUFU.RCP R12, R3 ;  /* 0x00000003000c7308 */ /* 0x00de220000001000 */
[----:B------:R-:W-:Y:S01]  /*2260*/  VIADD R18, R18, 0x8 ;  /* 0x0000000812127836 */ /* 0x000fe20000000000 */
[----:B------:R-:W-:Y:S04]  /*2270*/  BSSY.RECONVERGENT B4, `(.L_x_24) ;  /* 0x000000d000047945 */ /* 0x000fe80003800200 */
[----:B------:R-:W-:Y:S01]  /*2280*/  ISETP.NE.AND P1, PT, R18, RZ, PT ;  /* 0x000000ff1200720c */ /* 0x000fe20003f25270 */
[----:B0-----:R-:W-:-:S04]  /*2290*/  FFMA R13, -R3, R12, 1 ;  /* 0x3f800000030d7423 */ /* 0x001fc8000000010c */
[----:B------:R-:W-:Y:S01]  /*22a0*/  FFMA R13, R12, R13, R12 ;  /* 0x0000000d0c0d7223 */ /* 0x000fe2000000000c */
[----:B----4-:R-:W0:Y:S03]  /*22b0*/  FCHK P0, R0, R3 ;  /* 0x0000000300007302 */ /* 0x010e260000000000 */
[----:B------:R-:W-:-:S04]  /*22c0*/  FFMA R12, R0, R13, RZ ;  /* 0x0000000d000c7223 */ /* 0x000fc800000000ff */
[----:B------:R-:W-:-:S04]  /*22d0*/  FFMA R14, -R3, R12, R0 ;  /* 0x0000000c030e7223 */ /* 0x000fc80000000100 */
[----:B------:R-:W-:Y:S01]  /*22e0*/  FFMA R17, R13, R14, R12 ;  /* 0x0000000e0d117223 */ /* 0x000fe2000000000c */
[----:B------:R-:W-:Y:S01]  /*22f0*/  IMAD.WIDE R12, R19, 0x4, R8 ;  /* 0x00000004130c7825 */ /* 0x000fe200078e0208 */
[----:B0-----:R-:W-:Y:S06]  /*2300*/  @!P0 BRA `(.L_x_25) ;  /* 0x00000000000c8947 */ /* 0x001fec0003800000 */
[----:B------:R-:W-:-:S07]  /*2310*/  MOV R14, 0x2330 ;  /* 0x00002330000e7802 */ /* 0x000fce0000000f00 */
[----:B------:R-:W-:Y:S05]  /*2320*/  CALL.REL.NOINC `($__internal_0_$__cuda_sm3x_div_rn_noftz_f32_slowpath) ;  /* 0x0000001400187944 */ /* 0x000fea0003c00000 */
[----:B------:R-:W-:-:S07]  /*2330*/  IMAD.MOV.U32 R17, RZ, RZ, R21 ;  /* 0x000000ffff117224 */ /* 0x000fce00078e0015 */
.L_x_25:
[----:B------:R-:W-:Y:S05]  /*2340*/  BSYNC.RECONVERGENT B4 ;  /* 0x0000000000047941 */ /* 0x000fea0003800200 */
.L_x_24:
[C---:B------:R-:W-:Y:S02]  /*2350*/  R2UR UR4, R6.reuse ;  /* 0x00000000060472ca */ /* 0x040fe400000e0000 */
[C---:B------:R-:W-:Y:S02]  /*2360*/  R2UR UR5, R7.reuse ;  /* 0x00000000070572ca */ /* 0x040fe400000e0000 */
[----:B------:R-:W-:Y:S02]  /*2370*/  R2UR UR6, R6 ;  /* 0x00000000060672ca */ /* 0x000fe400000e0000 */
[----:B------:R-:W-:-:S09]  /*2380*/  R2UR UR7, R7 ;  /* 0x00000000070772ca */ /* 0x000fd200000e0000 */
[----:B------:R0:W-:Y:S04]  /*2390*/  STG.E desc[UR4][R12.64+-0x10], R17 ;  /* 0xfffff0110c007986 */ /* 0x0001e8000c101904 */
[----:B------:R-:W2:Y:S01]  /*23a0*/  LD.E R16, desc[UR6][R10.64+-0xc] ;  /* 0xfffff4060a107980 */ /* 0x000ea2000c101900 */
[----:B------:R-:W1:Y:S01]  /*23b0*/  MUFU.RCP R0, R3 ;  /* 0x0000000300007308 */ /* 0x000e620000001000 */
[----:B------:R-:W-:Y:S01]  /*23c0*/  BSSY.RECONVERGENT B4, `(.L_x_26) ;  /* 0x000000b000047945 */ /* 0x000fe20003800200 */
[----:B-1----:R-:W-:-:S04]  /*23d0*/  FFMA R21, -R3, R0, 1 ;  /* 0x3f80000003157423 */ /* 0x002fc80000000100 */
[----:B------:R-:W-:Y:S02]  /*23e0*/  FFMA R0, R0, R21, R0 ;  /* 0x0000001500007223 */ /* 0x000fe40000000000 */
[----:B--2---:R-:W1:Y:S02]  /*23f0*/  FCHK P0, R16, R3 ;  /* 0x0000000310007302 */ /* 0x004e640000000000 */
[----:B------:R-:W-:-:S04]  /*2400*/  FFMA R14, R0, R16, RZ ;  /* 0x00000010000e7223 */ /* 0x000fc800000000ff */
[----:B------:R-:W-:-:S04]  /*2410*/  FFMA R21, -R3, R14, R16 ;  /* 0x0000000e03157223 */ /* 0x000fc80000000110 */
[----:B------:R-:W-:Y:S01]  /*2420*/  FFMA R21, R0, R21, R14 ;  /* 0x0000001500157223 */ /* 0x000fe2000000000e */
[----:B01----:R-:W-:Y:S06]  /*2430*/  @!P0 BRA `(.L_x_27) ;  /* 0x00000000000c8947 */ /* 0x003fec0003800000 */
[----:B------:R-:W-:Y:S01]  /*2440*/  IMAD.MOV.U32 R0, RZ, RZ, R16 ;  /* 0x000000ffff007224 */ /* 0x000fe200078e0010 */
[----:B------:R-:W-:-:S07]  /*2450*/  MOV R14, 0x2470 ;  /* 0x00002470000e7802 */ /* 0x000fce0000000f00 */
[----:B------:R-:W-:Y:S05]  /*2460*/  CALL.REL.NOINC `($__internal_0_$__cuda_sm3x_div_rn_noftz_f32_slowpath) ;  /* 0x0000001000c87944 */ /* 0x000fea0003c00000 */
.L_x_27:
[----:B------:R-:W-:Y:S05]  /*2470*/  BSYNC.RECONVERGENT B4 ;  /* 0x0000000000047941 */ /* 0x000fea0003800200 */
.L_x_26:
        /* <DEDUP_REMOVED lines=15> */
[----:B------:R-:W-:Y:S02]  /*2570*/  MOV R0, R16 ;  /* 0x0000001000007202 */ /* 0x000fe40000000f00 */
[----:B------:R-:W-:-:S07]  /*2580*/  MOV R14, 0x25a0 ;  /* 0x000025a0000e7802 */ /* 0x000fce0000000f00 */
[----:B------:R-:W-:Y:S05]  /*2590*/  CALL.REL.NOINC `($__internal_0_$__cuda_sm3x_div_rn_noftz_f32_slowpath) ;  /* 0x00000010007c7944 */ /* 0x000fea0003c00000 */
[----:B------:R-:W-:-:S07]  /*25a0*/  IMAD.MOV.U32 R17, RZ, RZ, R21 ;  /* 0x000000ffff117224 */ /* 0x000fce00078e0015 */
.L_x_29:
[----:B------:R-:W-:Y:S05]  /*25b0*/  BSYNC.RECONVERGENT B4 ;  /* 0x0000000000047941 */ /* 0x000fea0003800200 */
.L_x_28:
        /* <DEDUP_REMOVED lines=18> */
.L_x_31:
[----:B------:R-:W-:Y:S05]  /*26e0*/  BSYNC.RECONVERGENT B4 ;  /* 0x0000000000047941 */ /* 0x000fea0003800200 */
.L_x_30:
        /* <DEDUP_REMOVED lines=18> */
[----:B------:R-:W-:-:S07]  /*2810*/  IMAD.MOV.U32 R17, RZ, RZ, R21 ;  /* 0x000000ffff117224 */ /* 0x000fce00078e0015 */
.L_x_33:
[----:B------:R-:W-:Y:S05]  /*2820*/  BSYNC.RECONVERGENT B4 ;  /* 0x0000000000047941 */ /* 0x000fea0003800200 */
.L_x_32:
        /* <DEDUP_REMOVED lines=18> */
.L_x_35:
[----:B------:R-:W-:Y:S05]  /*2950*/  BSYNC.RECONVERGENT B4 ;  /* 0x0000000000047941 */ /* 0x000fea0003800200 */
.L_x_34:
        /* <DEDUP_REMOVED lines=19> */
.L_x_37:
[----:B------:R-:W-:Y:S05]  /*2a90*/  BSYNC.RECONVERGENT B4 ;  /* 0x0000000000047941 */ /* 0x000fea0003800200 */
.L_x_36:
        /* <DEDUP_REMOVED lines=18> */
.L_x_39:
[----:B------:R-:W-:Y:S05]  /*2bc0*/  BSYNC.RECONVERGENT B4 ;  /* 0x0000000000047941 */ /* 0x000fea0003800200 */
.L_x_38:
[----:B------:R-:W-:Y:S01]  /*2bd0*/  R2UR UR4, R6 ;  /* 0x00000000060472ca */ /* 0x000fe200000e0000 */
[----:B------:R-:W-:Y:S01]  /*2be0*/  VIADD R19, R19, 0x8 ;  /* 0x0000000813137836 */ /* 0x000fe20000000000 */
[----:B------:R-:W-:Y:S02]  /*2bf0*/  R2UR UR5, R7 ;  /* 0x00000000070572ca */ /* 0x000fe400000e0000 */
[----:B------:R-:W-:-:S05]  /*2c00*/  IADD3 R10, P0, PT, R10, 0x20, RZ ;  /* 0x000000200a0a7810 */ /* 0x000fca0007f1e0ff */
[----:B------:R-:W-:-:S06]  /*2c10*/  IMAD.X R11, RZ, RZ, R11, P0 ;  /* 0x000000ffff0b7224 */ /* 0x000fcc00000e060b */
[----:B------:R0:W-:Y:S01]  /*2c20*/  STG.E desc[UR4][R12.64+0xc], R21 ;  /* 0x00000c150c007986 */ /* 0x0001e2000c101904 */
[----:B------:R-:W-:Y:S05]  /*2c30*/  @P1 BRA `(.L_x_40) ;  /* 0xfffffff400781947 */ /* 0x000fea000383ffff */
[----:B------:R-:W-:Y:S05]  /*2c40*/  BSYNC.RECONVERGENT B3 ;  /* 0x0000000000037941 */ /* 0x000fea0003800200 */
.L_x_23:
[----:B------:R-:W-:-:S13]  /*2c50*/  ISETP.NE.AND P0, PT, R22, RZ, PT ;  /* 0x000000ff1600720c */ /* 0x000fda0003f05270 */
[----:B------:R-:W-:Y:S05]  /*2c60*/  @!P0 BRA `(.L_x_22) ;  /* 0x0000000800b08947 */ /* 0x000fea0003800000 */
[----:B0-23--:R-:W0:Y:S01]  /*2c70*/  LDC R12, c[0x0][0x39c] ;  /* 0x0000e700ff0c7b82 */ /* 0x00de220000000800 */
[----:B------:R-:W-:Y:S02]  /*2c80*/  ISETP.GE.U32.AND P0, PT, R22, 0x4, PT ;  /* 0x000000041600780c */ /* 0x000fe40003f06070 */
[----:B0-----:R-:W-:-:S11]  /*2c90*/  LOP3.LUT R12, R12, 0x3, RZ, 0xc0, !PT ;  /* 0x000000030c0c7812 */ /* 0x001fd600078ec0ff */
[----:B------:R-:W-:Y:S05]  /*2ca0*/  @!P0 BRA `(.L_x_41) ;  /* 0x00000004005c8947 */ /* 0x000fea0003800000 */
[----:B------:R-:W-:Y:S01]  /*2cb0*/  R2UR UR4, R6 ;  /* 0x00000000060472ca */ /* 0x000fe200000e0000 */
[----:B------:R-:W-:Y:S01]  /*2cc0*/  IMAD.MOV.U32 R10, RZ, RZ, R4 ;  /* 0x000000ffff0a7224 */ /* 0x000fe200078e0004 */
[----:B------:R-:W-:Y:S01]  /*2cd0*/  R2UR UR5, R7 ;  /* 0x00000000070572ca */ /* 0x000fe200000e0000 */
[----:B------:R-:W-:Y:S02]  /*2ce0*/  IMAD.MOV.U32 R11, RZ, RZ, R5 ;  /* 0x000000ffff0b7224 */ /* 0x000fe400078e0005 */
[----:B------:R-:W-:-:S10]  /*2cf0*/  IMAD.WIDE.U32 R10, R2, 0x4, R10 ;  /* 0x00000004020a7825 */ /* 0x000fd400078e000a */
[----:B------:R-:W2:Y:S01]  /*2d00*/  LD.E R14, desc[UR4][R10.64] ;  /* 0x000000040a0e7980 */ /* 0x000ea2000c101900 */
[----:B------:R-:W0:Y:S01]  /*2d10*/  MUFU.RCP R0, R3 ;  /* 0x0000000300007308 */ /* 0x000e220000001000 */
[----:B------:R-:W-:Y:S01]  /*2d20*/  BSSY.RECONVERGENT B3, `(.L_x_42) ;  /* 0x000000c000037945 */ /* 0x000fe20003800200 */
[----:B0-----:R-:W-:-:S04]  /*2d30*/  FFMA R9, -R3, R0, 1 ;  /* 0x3f80000003097423 */ /* 0x001fc80000000100 */
[----:B------:R-:W-:Y:S02]  /*2d40*/  FFMA R0, R0, R9, R0 ;  /* 0x0000000900007223 */ /* 0x000fe40000000000 */
[----:B--2---:R-:W0:Y:S02]  /*2d50*/  FCHK P0, R14, R3 ;  /* 0x000000030e007302 */ /* 0x004e240000000000 */
[----:B------:R-:W-:-:S04]  /*2d60*/  FFMA R8, R0, R14, RZ ;  /* 0x0000000e00087223 */ /* 0x000fc800000000ff */
[----:B------:R-:W-:-:S04]  /*2d70*/  FFMA R9, -R3, R8, R14 ;  /* 0x0000000803097223 */ /* 0x000fc8000000010e */
[----:B------:R-:W-:Y:S01]  /*2d80*/  FFMA R13, R0, R9, R8 ;  /* 0x00000009000d7223 */ /* 0x000fe20000000008 */
[----:B0-----:R-:W-:Y:S06]  /*2d90*/  @!P0 BRA `(.L_x_43) ;  /* 0x0000000000108947 */ /* 0x001fec0003800000 */
[----:B------:R-:W-:Y:S01]  /*2da0*/  IMAD.MOV.U32 R0, RZ, RZ, R14 ;  /* 0x000000ffff007224 */ /* 0x000fe200078e000e */
[----:B------:R-:W-:-:S07]  /*2db0*/  MOV R14, 0x2dd0 ;  /* 0x00002dd0000e7802 */ /* 0x000fce0000000f00 */
[----:B------:R-:W-:Y:S05]  /*2dc0*/  CALL.REL.NOINC `($__internal_0_$__cuda_sm3x_div_rn_noftz_f32_slowpath) ;  /* 0x0000000800707944 */ /* 0x000fea0003c00000 */
[----:B------:R-:W-:-:S07]  /*2dd0*/  IMAD.MOV.U32 R13, RZ, RZ, R21 ;  /* 0x000000ffff0d7224 */ /* 0x000fce00078e0015 */
.L_x_43:
[----:B------:R-:W-:Y:S05]  /*2de0*/  BSYNC.RECONVERGENT B3 ;  /* 0x0000000000037941 */ /* 0x000fea0003800200 */
.L_x_42:
[----:B------:R-:W0:Y:S01]  /*2df0*/  LDC.64 R8, c[0x0][0x388] ;  /* 0x0000e200ff087b82 */ /* 0x000e220000000a00 */
[C---:B------:R-:W-:Y:S01]  /*2e00*/  R2UR UR4, R6.reuse ;  /* 0x00000000060472ca */ /* 0x040fe200000e0000 */
[----:B------:R-:W-:Y:S01]  /*2e10*/  IMAD.IADD R17, R15, 0x1, R2 ;  /* 0x000000010f117824 */ /* 0x000fe200078e0202 */
[C---:B------:R-:W-:Y:S02]  /*2e20*/  R2UR UR5, R7.reuse ;  /* 0x00000000070572ca */ /* 0x040fe400000e0000 */
[----:B------:R-:W-:Y:S02]  /*2e30*/  R2UR UR6, R6 ;  /* 0x00000000060672ca */ /* 0x000fe400000e0000 */
[----:B------:R-:W-:Y:S01]  /*2e40*/  R2UR UR7, R7 ;  /* 0x00000000070772ca */ /* 0x000fe200000e0000 */
[----:B0-----:R-:W-:-:S08]  /*2e50*/  IMAD.WIDE R8, R17, 0x4, R8 ;  /* 0x0000000411087825 */ /* 0x001fd000078e0208 */
        /* <DEDUP_REMOVED lines=15> */
.L_x_45:
[----:B------:R-:W-:Y:S05]  /*2f50*/  BSYNC.RECONVERGENT B3 ;  /* 0x0000000000037941 */ /* 0x000fea0003800200 */
.L_x_44:
        /* <DEDUP_REMOVED lines=19> */
.L_x_47:
[----:B------:R-:W-:Y:S05]  /*3090*/  BSYNC.RECONVERGENT B3 ;  /* 0x0000000000037941 */ /* 0x000fea0003800200 */
.L_x_46:
        /* <DEDUP_REMOVED lines=19> */
.L_x_49:
[----:B------:R-:W-:Y:S05]  /*31d0*/  BSYNC.RECONVERGENT B3 ;  /* 0x0000000000037941 */ /* 0x000fea0003800200 */
.L_x_48:
[----:B------:R-:W-:Y:S01]  /*31e0*/  R2UR UR4, R6 ;  /* 0x00000000060472ca */ /* 0x000fe200000e0000 */
[----:B------:R-:W-:Y:S01]  /*31f0*/  VIADD R2, R2, 0x4 ;  /* 0x0000000402027836 */ /* 0x000fe20000000000 */
[----:B------:R-:W-:-:S13]  /*3200*/  R2UR UR5, R7 ;  /* 0x00000000070572ca */ /* 0x000fda00000e0000 */
[----:B------:R0:W-:Y:S02]  /*3210*/  STG.E desc[UR4][R8.64+0xc], R17 ;  /* 0x00000c1108007986 */ /* 0x0001e4000c101904 */
.L_x_41:
[----:B------:R-:W-:-:S13]  /*3220*/  ISETP.NE.AND P0, PT, R12, RZ, PT ;  /* 0x000000ff0c00720c */ /* 0x000fda0003f05270 */
[----:B------:R-:W-:Y:S05]  /*3230*/  @!P0 BRA `(.L_x_22) ;  /* 0x00000004003c8947 */ /* 0x000fea0003800000 */
[----:B------:R-:W-:-:S13]  /*3240*/  ISETP.NE.AND P0, PT, R12, 0x1, PT ;  /* 0x000000010c00780c */ /* 0x000fda0003f05270 */
        /* <DEDUP_REMOVED lines=20> */
.L_x_52:
[----:B------:R-:W-:Y:S05]  /*3390*/  BSYNC.RECONVERGENT B3 ;  /* 0x0000000000037941 */ /* 0x000fea0003800200 */
.L_x_51:
        /* <DEDUP_REMOVED lines=22> */
.L_x_54:
[----:B------:R-:W-:Y:S05]  /*3500*/  BSYNC.RECONVERGENT B3 ;  /* 0x0000000000037941 */ /* 0x000fea0003800200 */
.L_x_53:
[----:B------:R-:W-:Y:S01]  /*3510*/  R2UR UR4, R6 ;  /* 0x00000000060472ca */ /* 0x000fe200000e0000 */
[----:B------:R-:W-:Y:S01]  /*3520*/  VIADD R2, R2, 0x2 ;  /* 0x0000000202027836 */ /* 0x000fe20000000000 */
[----:B------:R-:W-:-:S13]  /*3530*/  R2UR UR5, R7 ;  /* 0x00000000070572ca */ /* 0x000fda00000e0000 */
[----:B------:R1:W-:Y:S02]  /*3540*/  STG.E desc[UR4][R8.64+0x4], R17 ;  /* 0x0000041108007986 */ /* 0x0003e4000c101904 */
.L_x_50:
[----:B------:R-:W2:Y:S02]  /*3550*/  LDCU UR4, c[0x0][0x39c] ;  /* 0x00007380ff0477ac */ /* 0x000ea40008000800 */
[----:B--2---:R-:W-:-:S04]  /*3560*/  ULOP3.LUT UR4, UR4, 0x1, URZ, 0xc0, !UPT ;  /* 0x0000000104047892 */ /* 0x004fc8000f8ec0ff */
[----:B------:R-:W-:-:S09]  /*3570*/  UISETP.NE.U32.AND UP0, UPT, UR4, 0x1, UPT ;  /* 0x000000010400788c */ /* 0x000fd2000bf05070 */
[----:B------:R-:W-:Y:S05]  /*3580*/  BRA.U UP0, `(.L_x_22) ;  /* 0x0000000100687547 */ /* 0x000fea000b800000 */
[----:B------:R-:W-:Y:S01]  /*3590*/  R2UR UR4, R6 ;  /* 0x00000000060472ca */ /* 0x000fe200000e0000 */
[----:B01----:R-:W-:Y:S01]  /*35a0*/  IMAD.MOV.U32 R8, RZ, RZ, R4 ;  /* 0x000000ffff087224 */ /* 0x003fe200078e0004 */
        /* <DEDUP_REMOVED lines=17> */
.L_x_56:
[----:B------:R-:W-:Y:S05]  /*36c0*/  BSYNC.RECONVERGENT B3 ;  /* 0x0000000000037941 */ /* 0x000fea0003800200 */
.L_x_55:
[----:B------:R-:W0:Y:S01]  /*36d0*/  LDC.64 R8, c[0x0][0x388] ;  /* 0x0000e200ff087b82 */ /* 0x000e220000000a00 */
[----:B------:R-:W-:Y:S01]  /*36e0*/  R2UR UR4, R6 ;  /* 0x00000000060472ca */ /* 0x000fe200000e0000 */
[----:B------:R-:W-:Y:S01]  /*36f0*/  IMAD.IADD R3, R15, 0x1, R2 ;  /* 0x000000010f037824 */ /* 0x000fe200078e0202 */
[----:B------:R-:W-:-:S03]  /*3700*/  R2UR UR5, R7 ;  /* 0x00000000070572ca */ /* 0x000fc600000e0000 */
[----:B0-----:R-:W-:-:S10]  /*3710*/  IMAD.WIDE R2, R3, 0x4, R8 ;  /* 0x0000000403027825 */ /* 0x001fd400078e0208 */
[----:B------:R0:W-:Y:S02]  /*3720*/  STG.E desc[UR4][R2.64], R11 ;  /* 0x0000000b02007986 */ /* 0x0001e4000c101904 */
.L_x_22:
[----:B------:R-:W-:Y:S05]  /*3730*/  BSYNC.RECONVERGENT B0 ;  /* 0x0000000000007941 */ /* 0x000fea0003800200 */
.L_x_21:
[----:B------:R-:W-:-:S04]  /*3740*/  MOV R0, 0x8 ;  /* 0x0000000800007802 */ /* 0x000fc80000000f00 */
[----:B0-----:R0:W0:Y:S03]  /*3750*/  LDC.64 R2, c[0x4][R0] ;  /* 0x0100000000027b82 */ /* 0x0010260000000a00 */
[----:B---3--:R-:W-:-:S07]  /*3760*/  LEPC R20, `(.L_x_57) ;  /* 0x000000001014794e */ /* 0x008fce0000000000 */
[----:B012-4-:R-:W-:Y:S05]  /*3770*/  CALL.ABS.NOINC R2 ;  /* 0x0000000002007343 */ /* 0x017fea0003c00000 */
.L_x_57:
[----:B------:R-:W-:Y:S05]  /*3780*/  EXIT ;  /* 0x000000000000794d */ /* 0x000fea0003800000 */
        .weak           $__internal_0_$__cuda_sm3x_div_rn_noftz_f32_slowpath
        .type           $__internal_0_$__cuda_sm3x_div_rn_noftz_f32_slowpath,@function
        .size           $__internal_0_$__cuda_sm3x_div_rn_noftz_f32_slowpath,(.L_x_94 - $__internal_0_$__cuda_sm3x_div_rn_noftz_f32_slowpath)
$__internal_0_$__cuda_sm3x_div_rn_noftz_f32_slowpath:
[--C-:B------:R-:W-:Y:S01]  /*3790*/  SHF.R.U32.HI R16, RZ, 0x17, R3.reuse ;  /* 0x00000017ff107819 */ /* 0x100fe20000011603 */
[----:B------:R-:W-:Y:S01]  /*37a0*/  BSSY.RECONVERGENT B1, `(.L_x_58) ;  /* 0x0000063000017945 */ /* 0x000fe20003800200 */
[----:B------:R-:W-:Y:S01]  /*37b0*/  SHF.R.U32.HI R21, RZ, 0x17, R0 ;  /* 0x00000017ff157819 */ /* 0x000fe20000011600 */
[----:B------:R-:W-:Y:S01]  /*37c0*/  IMAD.MOV.U32 R23, RZ, RZ, R3 ;  /* 0x000000ffff177224 */ /* 0x000fe200078e0003 */
[----:B------:R-:W-:Y:S02]  /*37d0*/  LOP3.LUT R16, R16, 0xff, RZ, 0xc0, !PT ;  /* 0x000000ff10107812 */ /* 0x000fe400078ec0ff */
[----:B------:R-:W-:-:S03]  /*37e0*/  LOP3.LUT R21, R21, 0xff, RZ, 0xc0, !PT ;  /* 0x000000ff15157812 */ /* 0x000fc600078ec0ff */
[----:B------:R-:W-:Y:S02]  /*37f0*/  VIADD R24, R16, 0xffffffff ;  /* 0xffffffff10187836 */ /* 0x000fe40000000000 */
[----:B------:R-:W-:-:S03]  /*3800*/  VIADD R20, R21, 0xffffffff ;  /* 0xffffffff15147836 */ /* 0x000fc60000000000 */
[----:B------:R-:W-:-:S04]  /*3810*/  ISETP.GT.U32.AND P0, PT, R24, 0xfd, PT ;  /* 0x000000fd1800780c */ /* 0x000fc80003f04070 */
[----:B------:R-:W-:-:S13]  /*3820*/  ISETP.GT.U32.OR P0, PT, R20, 0xfd, P0 ;  /* 0x000000fd1400780c */ /* 0x000fda0000704470 */
[----:B------:R-:W-:Y:S01]  /*3830*/  @!P0 IMAD.MOV.U32 R17, RZ, RZ, RZ ;  /* 0x000000ffff118224 */ /* 0x000fe200078e00ff */
[----:B------:R-:W-:Y:S06]  /*3840*/  @!P0 BRA `(.L_x_59) ;  /* 0x00000000005c8947 */ /* 0x000fec0003800000 */
[----:B------:R-:W-:Y:S02]  /*3850*/  FSETP.GTU.FTZ.AND P0, PT, |R0|, +INF , PT ;  /* 0x7f8000000000780b */ /* 0x000fe40003f1c200 */
[----:B------:R-:W-:-:S04]  /*3860*/  FSETP.GTU.FTZ.AND P2, PT, |R3|, +INF , PT ;  /* 0x7f8000000300780b */ /* 0x000fc80003f5c200 */
[----:B------:R-:W-:-:S13]  /*3870*/  PLOP3.LUT P0, PT, P0, P2, PT, 0xf8, 0x8f ;  /* 0x00000000008f781c */ /* 0x000fda0000705f70 */
[----:B------:R-:W-:Y:S05]  /*3880*/  @P0 BRA `(.L_x_60) ;  /* 0x00000004004c0947 */ /* 0x000fea0003800000 */
[----:B------:R-:W-:-:S13]  /*3890*/  LOP3.LUT P0, RZ, R23, 0x7fffffff, R0, 0xc8, !PT ;  /* 0x7fffffff17ff7812 */ /* 0x000fda000780c800 */
[----:B------:R-:W-:Y:S05]  /*38a0*/  @!P0 BRA `(.L_x_61) ;  /* 0x00000004003c8947 */ /* 0x000fea0003800000 */
[C---:B------:R-:W-:Y:S02]  /*38b0*/  FSETP.NEU.FTZ.AND P2, PT, |R0|.reuse, +INF , PT ;  /* 0x7f8000000000780b */ /* 0x040fe40003f5d200 */
[----:B------:R-:W-:Y:S02]  /*38c0*/  FSETP.NEU.FTZ.AND P3, PT, |R3|, +INF , PT ;  /* 0x7f8000000300780b */ /* 0x000fe40003f7d200 */
[----:B------:R-:W-:-:S11]  /*38d0*/  FSETP.NEU.FTZ.AND P0, PT, |R0|, +INF , PT ;  /* 0x7f8000000000780b */ /* 0x000fd60003f1d200 */
[----:B------:R-:W-:Y:S05]  /*38e0*/  @!P3 BRA !P2, `(.L_x_61) ;  /* 0x00000004002cb947 */ /* 0x000fea0005000000 */
[----:B------:R-:W-:-:S04]  /*38f0*/  LOP3.LUT P2, RZ, R0, 0x7fffffff, RZ, 0xc0, !PT ;  /* 0x7fffffff00ff7812 */ /* 0x000fc8000784c0ff */
[----:B------:R-:W-:-:S13]  /*3900*/  PLOP3.LUT P2, PT, P3, P2, PT, 0x2f, 0xf2 ;  /* 0x0000000000f2781c */ /* 0x000fda0001f44577 */
[----:B------:R-:W-:Y:S05]  /*3910*/  @P2 BRA `(.L_x_62) ;  /* 0x0000000400182947 */ /* 0x000fea0003800000 */
[----:B------:R-:W-:-:S04]  /*3920*/  LOP3.LUT P2, RZ, R23, 0x7fffffff, RZ, 0xc0, !PT ;  /* 0x7fffffff17ff7812 */ /* 0x000fc8000784c0ff */
[----:B------:R-:W-:-:S13]  /*3930*/  PLOP3.LUT P0, PT, P0, P2, PT, 0x2f, 0xf2 ;  /* 0x0000000000f2781c */ /* 0x000fda0000704577 */
[----:B------:R-:W-:Y:S05]  /*3940*/  @P0 BRA `(.L_x_63) ;  /* 0x0000000400000947 */ /* 0x000fea0003800000 */
[----:B------:R-:W-:Y:S02]  /*3950*/  ISETP.GE.AND P0, PT, R20, RZ, PT ;  /* 0x000000ff1400720c */ /* 0x000fe40003f06270 */
[----:B------:R-:W-:-:S11]  /*3960*/  ISETP.GE.AND P2, PT, R24, RZ, PT ;  /* 0x000000ff1800720c */ /* 0x000fd60003f46270 */
[----:B------:R-:W-:Y:S02]  /*3970*/  @P0 IMAD.MOV.U32 R17, RZ, RZ, RZ ;  /* 0x000000ffff110224 */ /* 0x000fe400078e00ff */
[----:B------:R-:W-:Y:S01]  /*3980*/  @!P0 FFMA R0, R0, 1.84467440737095516160e+19, RZ ;  /* 0x5f80000000008823 */ /* 0x000fe200000000ff */
[----:B------:R-:W-:Y:S02]  /*3990*/  @!P0 IMAD.MOV.U32 R17, RZ, RZ, -0x40 ;  /* 0xffffffc0ff118424 */ /* 0x000fe400078e00ff */
[----:B------:R-:W-:Y:S02]  /*39a0*/  @!P2 FFMA R23, R3, 1.84467440737095516160e+19, RZ ;  /* 0x5f8000000317a823 */ /* 0x000fe400000000ff */
[----:B------:R-:W-:-:S07]  /*39b0*/  @!P2 VIADD R17, R17, 0x40 ;  /* 0x000000401111a836 */ /* 0x000fce0000000000 */
.L_x_59:
[----:B------:R-:W-:Y:S01]  /*39c0*/  LEA R20, R16, 0xc0800000, 0x17 ;  /* 0xc080000010147811 */ /* 0x000fe200078eb8ff */
[----:B------:R-:W-:Y:S01]  /*39d0*/  VIADD R21, R21, 0xffffff81 ;  /* 0xffffff8115157836 */ /* 0x000fe20000000000 */
[----:B------:R-:W-:Y:S03]  /*39e0*/  BSSY.RECONVERGENT B2, `(.L_x_64) ;  /* 0x0000035000027945 */ /* 0x000fe60003800200 */
[----:B------:R-:W-:Y:S02]  /*39f0*/  IMAD.IADD R24, R23, 0x1, -R20 ;  /* 0x0000000117187824 */ /* 0x000fe400078e0a14 */
[C---:B------:R-:W-:Y:S02]  /*3a00*/  IMAD R0, R21.reuse, -0x800000, R0 ;  /* 0xff80000015007824 */ /* 0x040fe400078e0200 */
[----:B------:R0:W1:Y:S01]  /*3a10*/  MUFU.RCP R20, R24 ;  /* 0x0000001800147308 */ /* 0x0000620000001000 */
[----:B------:R-:W-:Y:S01]  /*3a20*/  FADD.FTZ R25, -R24, -RZ ;  /* 0x800000ff18197221 */ /* 0x000fe20000010100 */
[----:B0-----:R-:W-:-:S05]  /*3a30*/  IADD3 R24, PT, PT, R21, 0x7f, -R16 ;  /* 0x0000007f15187810 */ /* 0x001fca0007ffe810 */
[----:B------:R-:W-:Y:S02]  /*3a40*/  IMAD.IADD R21, R24, 0x1, R17 ;  /* 0x0000000118157824 */ /* 0x000fe400078e0211 */
[----:B-1----:R-:W-:-:S04]  /*3a50*/  FFMA R23, R20, R25, 1 ;  /* 0x3f80000014177423 */ /* 0x002fc80000000019 */
[----:B------:R-:W-:-:S04]  /*3a60*/  FFMA R23, R20, R23, R20 ;  /* 0x0000001714177223 */ /* 0x000fc80000000014 */
[----:B------:R-:W-:-:S04]  /*3a70*/  FFMA R20, R0, R23, RZ ;  /* 0x0000001700147223 */ /* 0x000fc800000000ff */
[----:B------:R-:W-:-:S04]  /*3a80*/  FFMA R26, R25, R20, R0 ;  /* 0x00000014191a7223 */ /* 0x000fc80000000000 */
[----:B------:R-:W-:-:S04]  /*3a90*/  FFMA R20, R23, R26, R20 ;  /* 0x0000001a17147223 */ /* 0x000fc80000000014 */
[----:B------:R-:W-:-:S04]  /*3aa0*/  FFMA R25, R25, R20, R0 ;  /* 0x0000001419197223 */ /* 0x000fc80000000000 */
[----:B------:R-:W-:-:S05]  /*3ab0*/  FFMA R0, R23, R25, R20 ;  /* 0x0000001917007223 */ /* 0x000fca0000000014 */
[----:B------:R-:W-:-:S04]  /*3ac0*/  SHF.R.U32.HI R16, RZ, 0x17, R0 ;  /* 0x00000017ff107819 */ /* 0x000fc80000011600 */
[----:B------:R-:W-:-:S05]  /*3ad0*/  LOP3.LUT R16, R16, 0xff, RZ, 0xc0, !PT ;  /* 0x000000ff10107812 */ /* 0x000fca00078ec0ff */
[----:B------:R-:W-:-:S04]  /*3ae0*/  IMAD.IADD R17, R16, 0x1, R21 ;  /* 0x0000000110117824 */ /* 0x000fc800078e0215 */
[----:B------:R-:W-:-:S05]  /*3af0*/  VIADD R16, R17, 0xffffffff ;  /* 0xffffffff11107836 */ /* 0x000fca0000000000 */
[----:B------:R-:W-:-:S13]  /*3b00*/  ISETP.GE.U32.AND P0, PT, R16, 0xfe, PT ;  /* 0x000000fe1000780c */ /* 0x000fda0003f06070 */
[----:B------:R-:W-:Y:S05]  /*3b10*/  @!P0 BRA `(.L_x_65) ;  /* 0x0000000000808947 */ /* 0x000fea0003800000 */
[----:B------:R-:W-:-:S13]  /*3b20*/  ISETP.GT.AND P0, PT, R17, 0xfe, PT ;  /* 0x000000fe1100780c */ /* 0x000fda0003f04270 */
[----:B------:R-:W-:Y:S05]  /*3b30*/  @P0 BRA `(.L_x_66) ;  /* 0x00000000006c0947 */ /* 0x000fea0003800000 */
[----:B------:R-:W-:-:S13]  /*3b40*/  ISETP.GE.AND P0, PT, R17, 0x1, PT ;  /* 0x000000011100780c */ /* 0x000fda0003f06270 */
[----:B------:R-:W-:Y:S05]  /*3b50*/  @P0 BRA `(.L_x_67) ;  /* 0x0000000000740947 */ /* 0x000fea0003800000 */
[----:B------:R-:W-:Y:S02]  /*3b60*/  ISETP.GE.AND P0, PT, R17, -0x18, PT ;  /* 0xffffffe81100780c */ /* 0x000fe40003f06270 */
[----:B------:R-:W-:-:S11]  /*3b70*/  LOP3.LUT R0, R0, 0x80000000, RZ, 0xc0, !PT ;  /* 0x8000000000007812 */ /* 0x000fd600078ec0ff */
[----:B------:R-:W-:Y:S05]  /*3b80*/  @!P0 BRA `(.L_x_67) ;  /* 0x0000000000688947 */ /* 0x000fea0003800000 */
[-CC-:B------:R-:W-:Y:S01]  /*3b90*/  FFMA.RZ R16, R23, R25.reuse, R20.reuse ;  /* 0x0000001917107223 */ /* 0x180fe2000000c014 */
[C---:B------:R-:W-:Y:S02]  /*3ba0*/  ISETP.NE.AND P3, PT, R17.reuse, RZ, PT ;  /* 0x000000ff1100720c */ /* 0x040fe40003f65270 */
[----:B------:R-:W-:Y:S02]  /*3bb0*/  ISETP.NE.AND P2, PT, R17, RZ, PT ;  /* 0x000000ff1100720c */ /* 0x000fe40003f45270 */
[----:B------:R-:W-:Y:S01]  /*3bc0*/  LOP3.LUT R21, R16, 0x7fffff, RZ, 0xc0, !PT ;  /* 0x007fffff10157812 */ /* 0x000fe200078ec0ff */
[CCC-:B------:R-:W-:Y:S01]  /*3bd0*/  FFMA.RP R16, R23.reuse, R25.reuse, R20.reuse ;  /* 0x0000001917107223 */ /* 0x1c0fe20000008014 */
[----:B------:R-:W-:Y:S01]  /*3be0*/  FFMA.RM R23, R23, R25, R20 ;  /* 0x0000001917177223 */ /* 0x000fe20000004014 */
[----:B------:R-:W-:Y:S01]  /*3bf0*/  VIADD R20, R17, 0x20 ;  /* 0x0000002011147836 */ /* 0x000fe20000000000 */
[----:B------:R-:W-:Y:S01]  /*3c00*/  LOP3.LUT R21, R21, 0x800000, RZ, 0xfc, !PT ;  /* 0x0080000015157812 */ /* 0x000fe200078efcff */
[----:B------:R-:W-:-:S02]  /*3c10*/  IMAD.MOV R17, RZ, RZ, -R17 ;  /* 0x000000ffff117224 */ /* 0x000fc400078e0a11 */
[----:B------:R-:W-:Y:S02]  /*3c20*/  FSETP.NEU.FTZ.AND P0, PT, R16, R23, PT ;  /* 0x000000171000720b */ /* 0x000fe40003f1d000 */
[----:B------:R-:W-:Y:S02]  /*3c30*/  SHF.L.U32 R20, R21, R20, RZ ;  /* 0x0000001415147219 */ /* 0x000fe400000006ff */
[----:B------:R-:W-:Y:S02]  /*3c40*/  SEL R16, R17, RZ, P3 ;  /* 0x000000ff11107207 */ /* 0x000fe40001800000 */
[----:B------:R-:W-:Y:S02]  /*3c50*/  ISETP.NE.AND P2, PT, R20, RZ, P2 ;  /* 0x000000ff1400720c */ /* 0x000fe40001745270 */
[----:B------:R-:W-:Y:S02]  /*3c60*/  SHF.R.U32.HI R16, RZ, R16, R21 ;  /* 0x00000010ff107219 */ /* 0x000fe40000011615 */
[----:B------:R-:W-:-:S02]  /*3c70*/  PLOP3.LUT P0, PT, P0, P2, PT, 0xf8, 0x8f ;  /* 0x00000000008f781c */ /* 0x000fc40000705f70 */
[----:B------:R-:W-:Y:S02]  /*3c80*/  SHF.R.U32.HI R20, RZ, 0x1, R16 ;  /* 0x00000001ff147819 */ /* 0x000fe40000011610 */
[----:B------:R-:W-:-:S04]  /*3c90*/  SEL R17, RZ, 0x1, !P0 ;  /* 0x00000001ff117807 */ /* 0x000fc80004000000 */
[----:B------:R-:W-:-:S04]  /*3ca0*/  LOP3.LUT R17, R17, 0x1, R20, 0xf8, !PT ;  /* 0x0000000111117812 */ /* 0x000fc800078ef814 */
[----:B------:R-:W-:-:S05]  /*3cb0*/  LOP3.LUT R17, R17, R16, RZ, 0xc0, !PT ;  /* 0x0000001011117212 */ /* 0x000fca00078ec0ff */
[----:B------:R-:W-:-:S05]  /*3cc0*/  IMAD.IADD R17, R20, 0x1, R17 ;  /* 0x0000000114117824 */ /* 0x000fca00078e0211 */
[----:B------:R-:W-:Y:S01]  /*3cd0*/  LOP3.LUT R0, R17, R0, RZ, 0xfc, !PT ;  /* 0x0000000011007212 */ /* 0x000fe200078efcff */
[----:B------:R-:W-:Y:S06]  /*3ce0*/  BRA `(.L_x_67) ;  /* 0x0000000000107947 */ /* 0x000fec0003800000 */
.L_x_66:
[----:B------:R-:W-:-:S04]  /*3cf0*/  LOP3.LUT R0, R0, 0x80000000, RZ, 0xc0, !PT ;  /* 0x8000000000007812 */ /* 0x000fc800078ec0ff */
[----:B------:R-:W-:Y:S01]  /*3d00*/  LOP3.LUT R0, R0, 0x7f800000, RZ, 0xfc, !PT ;  /* 0x7f80000000007812 */ /* 0x000fe200078efcff */
[----:B------:R-:W-:Y:S06]  /*3d10*/  BRA `(.L_x_67) ;  /* 0x0000000000047947 */ /* 0x000fec0003800000 */
.L_x_65:
[----:B------:R-:W-:-:S07]  /*3d20*/  IMAD R0, R21, 0x800000, R0 ;  /* 0x0080000015007824 */ /* 0x000fce00078e0200 */
.L_x_67:
[----:B------:R-:W-:Y:S05]  /*3d30*/  BSYNC.RECONVERGENT B2 ;  /* 0x0000000000027941 */ /* 0x000fea0003800200 */
.L_x_64:
[----:B------:R-:W-:Y:S05]  /*3d40*/  BRA `(.L_x_68) ;  /* 0x0000000000207947 */ /* 0x000fea0003800000 */
.L_x_63:
[----:B------:R-:W-:-:S04]  /*3d50*/  LOP3.LUT R0, R23, 0x80000000, R0, 0x48, !PT ;  /* 0x8000000017007812 */ /* 0x000fc800078e4800 */
[----:B------:R-:W-:Y:S01]  /*3d60*/  LOP3.LUT R0, R0, 0x7f800000, RZ, 0xfc, !PT ;  /* 0x7f80000000007812 */ /* 0x000fe200078efcff */
[----:B------:R-:W-:Y:S06]  /*3d70*/  BRA `(.L_x_68) ;  /* 0x0000000000147947 */ /* 0x000fec0003800000 */
.L_x_62:
[----:B------:R-:W-:Y:S01]  /*3d80*/  LOP3.LUT R0, R23, 0x80000000, R0, 0x48, !PT ;  /* 0x8000000017007812 */ /* 0x000fe200078e4800 */
[----:B------:R-:W-:Y:S06]  /*3d90*/  BRA `(.L_x_68) ;  /* 0x00000000000c7947 */ /* 0x000fec0003800000 */
.L_x_61:
[----:B------:R-:W0:Y:S01]  /*3da0*/  MUFU.RSQ R0, -QNAN ;  /* 0xffc0000000007908 */ /* 0x000e220000001400 */
[----:B------:R-:W-:Y:S05]  /*3db0*/  BRA `(.L_x_68) ;  /* 0x0000000000047947 */ /* 0x000fea0003800000 */
.L_x_60:
[----:B------:R-:W-:-:S07]  /*3dc0*/  FADD.FTZ R0, R0, R3 ;  /* 0x0000000300007221 */ /* 0x000fce0000010000 */
.L_x_68:
[----:B------:R-:W-:Y:S05]  /*3dd0*/  BSYNC.RECONVERGENT B1 ;  /* 0x0000000000017941 */ /* 0x000fea0003800200 */
.L_x_58:
[----:B------:R-:W-:Y:S02]  /*3de0*/  IMAD.MOV.U32 R16, RZ, RZ, R14 ;  /* 0x000000ffff107224 */ /* 0x000fe400078e000e */
[----:B------:R-:W-:Y:S02]  /*3df0*/  IMAD.MOV.U32 R17, RZ, RZ, 0x0 ;  /* 0x00000000ff117424 */ /* 0x000fe400078e00ff */
[----:B0-----:R-:W-:Y:S02]  /*3e00*/  IMAD.MOV.U32 R21, RZ, RZ, R0 ;  /* 0x000000ffff157224 */ /* 0x001fe400078e0000 */
[----:B------:R-:W-:Y:S05]  /*3e10*/  RET.REL.NODEC R16 `(_Z15updateCentroidsPfS_Piiii) ;  /* 0xffffffc010787950 */ /* 0x000fea0003c3ffff */
.L_x_69:
[----:B------:R-:W-:-:S00]  /*3e20*/  BRA `(.L_x_69) ;  /* 0xfffffffc00fc7947 */ /* 0x000fc0000383ffff */
[----:B------:R-:W-:-:S00]  /*3e30*/  NOP ;  /* 0x0000000000007918 */ /* 0x000fc00000000000 */
        /* <DEDUP_REMOVED lines=12> */
.L_x_94:


//--------------------- .text._Z15assignCentroidsPfS_Piiii --------------------------
	.section	.text._Z15assignCentroidsPfS_Piiii,"ax",@progbits
	.align	128
        .global         _Z15assignCentroidsPfS_Piiii
        .type           _Z15assignCentroidsPfS_Piiii,@function
        .size           _Z15assignCentroidsPfS_Piiii,(.L_x_96 - _Z15assignCentroidsPfS_Piiii)
        .other          _Z15assignCentroidsPfS_Piiii,@"STO_CUDA_ENTRY STV_DEFAULT"
_Z15assignCentroidsPfS_Piiii:
.text._Z15assignCentroidsPfS_Piiii:
[----:B------:R-:W-:Y:S01]  /*0000*/  LDC R1, c[0x0][0x37c] ;  /* 0x0000df00ff017b82 */ /* 0x000fe20000000800 */
[----:B------:R-:W0:Y:S07]  /*0010*/  S2R R3, SR_TID.X ;  /* 0x0000000000037919 */ /* 0x000e2e0000002100 */
[----:B------:R-:W0:Y:S01]  /*0020*/  S2UR UR4, SR_CTAID.X ;  /* 0x00000000000479c3 */ /* 0x000e220000002500 */
[----:B------:R-:W1:Y:S07]  /*0030*/  LDCU UR5, c[0x0][0x398] ;  /* 0x00007300ff0577ac */ /* 0x000e6e0008000800 */
[----:B------:R-:W0:Y:S02]  /*0040*/  LDC R0, c[0x0][0x360] ;  /* 0x0000d800ff007b82 */ /* 0x000e240000000800 */
[----:B0-----:R-:W-:-:S05]  /*0050*/  IMAD R0, R0, UR4, R3 ;  /* 0x0000000400007c24 */ /* 0x001fca000f8e0203 */
[----:B-1----:R-:W-:-:S13]  /*0060*/  ISETP.GE.AND P0, PT, R0, UR5, PT ;  /* 0x0000000500007c0c */ /* 0x002fda000bf06270 */
[----:B------:R-:W-:Y:S05]  /*0070*/  @P0 EXIT ;  /* 0x000000000000094d */ /* 0x000fea0003800000 */
[----:B------:R-:W0:Y:S01]  /*0080*/  LDCU UR4, c[0x0][0x3a0] ;  /* 0x00007400ff0477ac */ /* 0x000e220008000800 */
[----:B------:R-:W-:Y:S01]  /*0090*/  IMAD.MOV.U32 R2, RZ, RZ, RZ ;  /* 0x000000ffff027224 */ /* 0x000fe200078e00ff */
[----:B------:R-:W1:Y:S01]  /*00a0*/  LDCU.64 UR6, c[0x0][0x358] ;  /* 0x00006b00ff0677ac */ /* 0x000e620008000a00 */
[----:B0-----:R-:W-:-:S09]  /*00b0*/  UISETP.GE.AND UP0, UPT, UR4, 0x1, UPT ;  /* 0x000000010400788c */ /* 0x001fd2000bf06270 */
[----:B-1----:R-:W-:Y:S05]  /*00c0*/  BRA.U !UP0, `(.L_x_70) ;  /* 0x0000000d08407547 */ /* 0x002fea000b800000 */
[----:B------:R-:W0:Y:S02]  /*00d0*/  LDC R7, c[0x0][0x39c] ;  /* 0x0000e700ff077b82 */ /* 0x000e240000000800 */
[----:B0-----:R-:W-:-:S13]  /*00e0*/  ISETP.GE.AND P0, PT, R7, 0x1, PT ;  /* 0x000000010700780c */ /* 0x001fda0003f06270 */
[----:B------:R-:W-:Y:S05]  /*00f0*/  @!P0 BRA `(.L_x_71) ;  /* 0x0000000800388947 */ /* 0x000fea0003800000 */
[----:B------:R-:W0:Y:S01]  /*0100*/  LDCU.64 UR4, c[0x0][0x380] ;  /* 0x00007000ff0477ac */ /* 0x000e220008000a00 */
[C---:B------:R-:W-:Y:S01]  /*0110*/  LOP3.LUT R6, R7.reuse, 0x7ffffff8, RZ, 0xc0, !PT ;  /* 0x7ffffff807067812 */ /* 0x040fe200078ec0ff */
[----:B------:R-:W-:Y:S02]  /*0120*/  HFMA2 R9, -RZ, RZ, 0, 0 ;  /* 0x00000000ff097431 */ /* 0x000fe400000001ff */
[----:B------:R-:W-:Y:S01]  /*0130*/  IMAD R3, R0, R7, RZ ;  /* 0x0000000700037224 */ /* 0x000fe200078e02ff */
[C---:B------:R-:W-:Y:S01]  /*0140*/  LOP3.LUT R4, R7.reuse, 0x7, RZ, 0xc0, !PT ;  /* 0x0000000707047812 */ /* 0x040fe200078ec0ff */
[----:B------:R-:W-:Y:S01]  /*0150*/  IMAD.MOV.U32 R2, RZ, RZ, RZ ;  /* 0x000000ffff027224 */ /* 0x000fe200078e00ff */
[----:B------:R-:W-:Y:S01]  /*0160*/  LOP3.LUT R5, R7, 0x3, RZ, 0xc0, !PT ;  /* 0x0000000307057812 */ /* 0x000fe200078ec0ff */
[----:B------:R-:W-:Y:S02]  /*0170*/  IMAD.MOV.U32 R7, RZ, RZ, 0x7f800000 ;  /* 0x7f800000ff077424 */ /* 0x000fe400078e00ff */
[----:B------:R-:W-:Y:S01]  /*0180*/  IMAD.MOV R8, RZ, RZ, -R6 ;  /* 0x000000ffff087224 */ /* 0x000fe200078e0a06 */
[----:B0-----:R-:W-:-:S04]  /*0190*/  UIADD3 UR4, UP0, UPT, UR4, 0x10, URZ ;  /* 0x0000001004047890 */ /* 0x001fc8000ff1e0ff */
[----:B------:R-:W-:-:S12]  /*01a0*/  UIADD3.X UR5, UPT, UPT, URZ, UR5, URZ, UP0, !UPT ;  /* 0x00000005ff057290 */ /* 0x000fd800087fe4ff */
.L_x_76:
[----:B------:R-:W0:Y:S01]  /*01b0*/  LDC R24, c[0x0][0x39c] ;  /* 0x0000e700ff187b82 */ /* 0x000e220000000800 */
[----:B------:R-:W-:Y:S01]  /*01c0*/  MOV R22, RZ ;  /* 0x000000ff00167202 */ /* 0x000fe20000000f00 */
[----:B------:R-:W-:Y:S01]  /*01d0*/  IMAD.MOV.U32 R21, RZ, RZ, RZ ;  /* 0x000000ffff157224 */ /* 0x000fe200078e00ff */
[----:B0-----:R-:W-:Y:S01]  /*01e0*/  ISETP.GE.U32.AND P0, PT, R24, 0x8, PT ;  /* 0x000000081800780c */ /* 0x001fe20003f06070 */
[----:B------:R-:W-:-:S12]  /*01f0*/  IMAD R20, R9, R24, RZ ;  /* 0x0000001809147224 */ /* 0x000fd800078e02ff */
[----:B------:R-:W-:Y:S05]  /*0200*/  @!P0 BRA `(.L_x_72) ;  /* 0x0000000000c48947 */ /* 0x000fea0003800000 */
[----:B------:R-:W0:Y:S01]  /*0210*/  LDC.64 R10, c[0x0][0x388] ;  /* 0x0000e200ff0a7b82 */ /* 0x000e220000000a00 */
[----:B------:R-:W-:Y:S01]  /*0220*/  IMAD.MOV.U32 R22, RZ, RZ, RZ ;  /* 0x000000ffff167224 */ /* 0x000fe200078e00ff */
[----:B------:R-:W-:Y:S01]  /*0230*/  MOV R15, R3 ;  /* 0x00000003000f7202 */ /* 0x000fe20000000f00 */
[----:B------:R-:W-:Y:S02]  /*0240*/  IMAD.MOV.U32 R14, RZ, RZ, R8 ;  /* 0x000000ffff0e7224 */ /* 0x000fe400078e0008 */
[----:B0-----:R-:W-:-:S03]  /*0250*/  IMAD.WIDE.U32 R10, R20, 0x4, R10 ;  /* 0x00000004140a7825 */ /* 0x001fc600078e000a */
[----:B------:R-:W-:-:S05]  /*0260*/  IADD3 R12, P0, PT, R10, 0x10, RZ ;  /* 0x000000100a0c7810 */ /* 0x000fca0007f1e0ff */
[----:B------:R-:W-:-:S08]  /*0270*/  IMAD.X R13, RZ, RZ, R11, P0 ;  /* 0x000000ffff0d7224 */ /* 0x000fd000000e060b */
.L_x_73:
[----:B------:R-:W-:Y:S01]  /*0280*/  MOV R10, UR4 ;  /* 0x00000004000a7c02 */ /* 0x000fe20008000f00 */
[----:B------:R-:W-:Y:S01]  /*0290*/  IMAD.U32 R11, RZ, RZ, UR5 ;  /* 0x00000005ff0b7e24 */ /* 0x000fe2000f8e00ff */
[----:B------:R-:W2:Y:S03]  /*02a0*/  LDG.E R17, desc[UR6][R12.64+-0x10] ;  /* 0xfffff0060c117981 */ /* 0x000ea6000c1e1900 */
[----:B------:R-:W-:Y:S01]  /*02b0*/  IMAD.WIDE R10, R15, 0x4, R10 ;  /* 0x000000040f0a7825 */ /* 0x000fe200078e020a */
[----:B------:R-:W3:Y:S04]  /*02c0*/  LDG.E R23, desc[UR6][R12.64+-0xc] ;  /* 0xfffff4060c177981 */ /* 0x000ee8000c1e1900 */
[----:B------:R-:W2:Y:S04]  /*02d0*/  LDG.E R16, desc[UR6][R10.64+-0x10] ;  /* 0xfffff0060a107981 */ /* 0x000ea8000c1e1900 */
[----:B------:R-:W3:Y:S04]  /*02e0*/  LDG.E R18, desc[UR6][R10.64+-0xc] ;  /* 0xfffff4060a127981 */ /* 0x000ee8000c1e1900 */
[----:B------:R-:W4:Y:S04]  /*02f0*/  LDG.E R21, desc[UR6][R12.64+-0x8] ;  /* 0xfffff8060c157981 */ /* 0x000f28000c1e1900 */
[----:B------:R-:W4:Y:S04]  /*0300*/  LDG.E R26, desc[UR6][R10.64+-0x8] ;  /* 0xfffff8060a1a7981 */ /* 0x000f28000c1e1900 */
[----:B------:R-:W5:Y:S04]  /*0310*/  LDG.E R28, desc[UR6][R10.64+0xc] ;  /* 0x00000c060a1c7981 */ /* 0x000f68000c1e1900 */
[----:B------:R-:W5:Y:S01]  /*0320*/  LDG.E R25, desc[UR6][R12.64+0xc] ;  /* 0x00000c060c197981 */ /* 0x000f62000c1e1900 */
[----:B--2---:R-:W-:-:S03]  /*0330*/  FADD R19, R16, -R17 ;  /* 0x8000001110137221 */ /* 0x004fc60000000000 */
[----:B------:R-:W2:Y:S01]  /*0340*/  LDG.E R16, desc[UR6][R12.64+-0x4] ;  /* 0xfffffc060c107981 */ /* 0x000ea2000c1e1900 */
[----:B------:R-:W-:-:S03]  /*0350*/  FFMA R22, R19, R19, R22 ;  /* 0x0000001313167223 */ /* 0x000fc60000000016 */
[----:B------:R-:W2:Y:S01]  /*0360*/  LDG.E R17, desc[UR6][R10.64+-0x4] ;  /* 0xfffffc060a117981 */ /* 0x000ea2000c1e1900 */
[----:B---3--:R-:W-:-:S03]  /*0370*/  FADD R23, R18, -R23 ;  /* 0x8000001712177221 */ /* 0x008fc60000000000 */
[----:B------:R-:W3:Y:S01]  /*0380*/  LDG.E R18, desc[UR6][R12.64] ;  /* 0x000000060c127981 */ /* 0x000ee2000c1e1900 */
[----:B------:R-:W-:Y:S01]  /*0390*/  FFMA R23, R23, R23, R22 ;  /* 0x0000001717177223 */ /* 0x000fe20000000016 */
[----:B----4-:R-:W-:Y:S02]  /*03a0*/  FADD R26, R26, -R21 ;  /* 0x800000151a1a7221 */ /* 0x010fe40000000000 */
[----:B------:R-:W3:Y:S04]  /*03b0*/  LDG.E R19, desc[UR6][R10.64] ;  /* 0x000000060a137981 */ /* 0x000ee8000c1e1900 */
[----:B------:R-:W4:Y:S01]  /*03c0*/  LDG.E R21, desc[UR6][R12.64+0x4] ;  /* 0x000004060c157981 */ /* 0x000f22000c1e1900 */
[----:B------:R-:W-:-:S03]  /*03d0*/  FFMA R27, R26, R26, R23 ;  /* 0x0000001a1a1b7223 */ /* 0x000fc60000000017 */
[----:B------:R-:W4:Y:S04]  /*03e0*/  LDG.E R22, desc[UR6][R10.64+0x4] ;  /* 0x000004060a167981 */ /* 0x000f28000c1e1900 */
[----:B------:R0:W4:Y:S04]  /*03f0*/  LDG.E R23, desc[UR6][R12.64+0x8] ;  /* 0x000008060c177981 */ /* 0x000128000c1e1900 */
[----:B------:R-:W4:Y:S01]  /*0400*/  LDG.E R26, desc[UR6][R10.64+0x8] ;  /* 0x000008060a1a7981 */ /* 0x000f22000c1e1900 */
[----:B------:R-:W-:-:S05]  /*0410*/  VIADD R14, R14, 0x8 ;  /* 0x000000080e0e7836 */ /* 0x000fca0000000000 */
[----:B------:R-:W-:Y:S01]  /*0420*/  ISETP.NE.AND P0, PT, R14, RZ, PT ;  /* 0x000000ff0e00720c */ /* 0x000fe20003f05270 */
[----:B-----5:R-:W-:Y:S01]  /*0430*/  FADD R28, R28, -R25 ;  /* 0x800000191c1c7221 */ /* 0x020fe20000000000 */
[----:B0-----:R-:W-:Y:S01]  /*0440*/  IADD3 R12, P1, PT, R12, 0x20, RZ ;  /* 0x000000200c0c7810 */ /* 0x001fe20007f3e0ff */
[----:B------:R-:W-:-:S03]  /*0450*/  VIADD R15, R15, 0x8 ;  /* 0x000000080f0f7836 */ /* 0x000fc60000000000 */
[----:B------:R-:W-:Y:S01]  /*0460*/  IADD3.X R13, PT, PT, RZ, R13, RZ, P1, !PT ;  /* 0x0000000dff0d7210 */ /* 0x000fe20000ffe4ff */
[----:B--2---:R-:W-:-:S04]  /*0470*/  FADD R16, R17, -R16 ;  /* 0x8000001011107221 */ /* 0x004fc80000000000 */
[----:B------:R-:W-:Y:S01]  /*0480*/  FFMA R27, R16, R16, R27 ;  /* 0x00000010101b7223 */ /* 0x000fe2000000001b */
[----:B---3--:R-:W-:-:S04]  /*0490*/  FADD R18, R19, -R18 ;  /* 0x8000001213127221 */ /* 0x008fc80000000000 */
[----:B------:R-:W-:Y:S01]  /*04a0*/  FFMA R27, R18, R18, R27 ;  /* 0x00000012121b7223 */ /* 0x000fe2000000001b */
[----:B----4-:R-:W-:-:S04]  /*04b0*/  FADD R22, R22, -R21 ;  /* 0x8000001516167221 */ /* 0x010fc80000000000 */
[----:B------:R-:W-:Y:S01]  /*04c0*/  FFMA R27, R22, R22, R27 ;  /* 0x00000016161b7223 */ /* 0x000fe2000000001b */
[----:B------:R-:W-:-:S04]  /*04d0*/  FADD R26, R26, -R23 ;  /* 0x800000171a1a7221 */ /* 0x000fc80000000000 */
[----:B------:R-:W-:-:S04]  /*04e0*/  FFMA R27, R26, R26, R27 ;  /* 0x0000001a1a1b7223 */ /* 0x000fc8000000001b */
[----:B------:R-:W-:Y:S01]  /*04f0*/  FFMA R22, R28, R28, R27 ;  /* 0x0000001c1c167223 */ /* 0x000fe2000000001b */
[----:B------:R-:W-:Y:S06]  /*0500*/  @P0 BRA `(.L_x_73) ;  /* 0xfffffffc005c0947 */ /* 0x000fec000383ffff */
[----:B------:R-:W-:-:S07]  /*0510*/  IMAD.MOV.U32 R21, RZ, RZ, R6 ;  /* 0x000000ffff157224 */ /* 0x000fce00078e0006 */
.L_x_72:
[----:B------:R-:W-:-:S13]  /*0520*/  ISETP.NE.AND P0, PT, R4, RZ, PT ;  /* 0x000000ff0400720c */ /* 0x000fda0003f05270 */
[----:B------:R-:W-:Y:S05]  /*0530*/  @!P0 BRA `(.L_x_74) ;  /* 0x0000000400048947 */ /* 0x000fea0003800000 */
[----:B------:R-:W-:Y:S02]  /*0540*/  IADD3 R10, PT, PT, R4, -0x1, RZ ;  /* 0xffffffff040a7810 */ /* 0x000fe40007ffe0ff */
[----:B------:R-:W-:Y:S02]  /*0550*/  ISETP.NE.AND P1, PT, R5, RZ, PT ;  /* 0x000000ff0500720c */ /* 0x000fe40003f25270 */
[----:B------:R-:W-:-:S13]  /*0560*/  ISETP.GE.U32.AND P0, PT, R10, 0x3, PT ;  /* 0x000000030a00780c */ /* 0x000fda0003f06070 */
[----:B------:R-:W-:Y:S05]  /*0570*/  @!P0 BRA `(.L_x_75) ;  /* 0x0000000000708947 */ /* 0x000fea0003800000 */
[----:B------:R-:W0:Y:S01]  /*0580*/  LDC.64 R14, c[0x0][0x380] ;  /* 0x0000e000ff0e7b82 */ /* 0x000e220000000a00 */
[--C-:B------:R-:W-:Y:S01]  /*0590*/  IMAD.IADD R17, R3, 0x1, R21.reuse ;  /* 0x0000000103117824 */ /* 0x100fe200078e0215 */
[C---:B------:R-:W-:Y:S01]  /*05a0*/  IADD3 R16, P0, PT, R20.reuse, R21, RZ ;  /* 0x0000001514107210 */ /* 0x040fe20007f1e0ff */
[----:B------:R-:W-:-:S05]  /*05b0*/  IMAD.IADD R19, R20, 0x1, R21 ;  /* 0x0000000114137824 */ /* 0x000fca00078e0215 */
[----:B------:R-:W1:Y:S08]  /*05c0*/  LDC.64 R12, c[0x0][0x388] ;  /* 0x0000e200ff0c7b82 */ /* 0x000e700000000a00 */
[----:B------:R-:W2:Y:S01]  /*05d0*/  LDC.64 R10, c[0x0][0x388] ;  /* 0x0000e200ff0a7b82 */ /* 0x000ea20000000a00 */
[----:B0-----:R-:W-:Y:S01]  /*05e0*/  IMAD.WIDE R14, R17, 0x4, R14 ;  /* 0x00000004110e7825 */ /* 0x001fe200078e020e */
[----:B------:R-:W-:-:S04]  /*05f0*/  IADD3.X R17, PT, PT, RZ, RZ, RZ, P0, !PT ;  /* 0x000000ffff117210 */ /* 0x000fc800007fe4ff */
[----:B------:R-:W3:Y:S01]  /*0600*/  LDG.E R18, desc[UR6][R14.64+0x4] ;  /* 0x000004060e127981 */ /* 0x000ee2000c1e1900 */
[----:B-1----:R-:W-:-:S03]  /*0610*/  IMAD.WIDE.U32 R12, R19, 0x4, R12 ;  /* 0x00000004130c7825 */ /* 0x002fc600078e000c */
[----:B------:R-:W4:Y:S04]  /*0620*/  LDG.E R23, desc[UR6][R14.64+0x8] ;  /* 0x000008060e177981 */ /* 0x000f28000c1e1900 */
[----:B------:R-:W5:Y:S01]  /*0630*/  LDG.E R25, desc[UR6][R14.64+0xc] ;  /* 0x00000c060e197981 */ /* 0x000f62000c1e1900 */
[----:B--2---:R-:W-:-:S03]  /*0640*/  LEA R10, P0, R16, R10, 0x2 ;  /* 0x0000000a100a7211 */ /* 0x004fc600078010ff */
[----:B------:R-:W2:Y:S01]  /*0650*/  LDG.E R13, desc[UR6][R12.64] ;  /* 0x000000060c0d7981 */ /* 0x000ea2000c1e1900 */
[----:B------:R-:W-:-:S03]  /*0660*/  LEA.HI.X R11, R16, R11, R17, 0x2, P0 ;  /* 0x0000000b100b7211 */ /* 0x000fc600000f1411 */
[----:B------:R-:W2:Y:S04]  /*0670*/  LDG.E R16, desc[UR6][R14.64] ;  /* 0x000000060e107981 */ /* 0x000ea8000c1e1900 */
[----:B------:R-:W3:Y:S04]  /*0680*/  LDG.E R19, desc[UR6][R10.64+0x4] ;  /* 0x000004060a137981 */ /* 0x000ee8000c1e1900 */
[----:B------:R-:W4:Y:S04]  /*0690*/  LDG.E R26, desc[UR6][R10.64+0x8] ;  /* 0x000008060a1a7981 */ /* 0x000f28000c1e1900 */
[----:B------:R-:W5:Y:S01]  /*06a0*/  LDG.E R28, desc[UR6][R10.64+0xc] ;  /* 0x00000c060a1c7981 */ /* 0x000f62000c1e1900 */
[----:B------:R-:W-:-:S02]  /*06b0*/  VIADD R21, R21, 0x4 ;  /* 0x0000000415157836 */ /* 0x000fc40000000000 */
[----:B--2---:R-:W-:-:S04]  /*06c0*/  FADD R17, R16, -R13 ;  /* 0x8000000d10117221 */ /* 0x004fc80000000000 */
[----:B------:R-:W-:Y:S01]  /*06d0*/  FFMA R17, R17, R17, R22 ;  /* 0x0000001111117223 */ /* 0x000fe20000000016 */
[----:B---3--:R-:W-:Y:S01]  /*06e0*/  FADD R18, R18, -R19 ;  /* 0x8000001312127221 */ /* 0x008fe20000000000 */
[----:B----4-:R-:W-:-:S03]  /*06f0*/  FADD R26, R23, -R26 ;  /* 0x8000001a171a7221 */ /* 0x010fc60000000000 */
[----:B------:R-:W-:Y:S01]  /*0700*/  FFMA R17, R18, R18, R17 ;  /* 0x0000001212117223 */ /* 0x000fe20000000011 */
[----:B-----5:R-:W-:-:S03]  /*0710*/  FADD R28, R25, -R28 ;  /* 0x8000001c191c7221 */ /* 0x020fc60000000000 */
[----:B------:R-:W-:-:S04]  /*0720*/  FFMA R17, R26, R26, R17 ;  /* 0x0000001a1a117223 */ /* 0x000fc80000000011 */
[----:B------:R-:W-:-:S07]  /*0730*/  FFMA R22, R28, R28, R17 ;  /* 0x0000001c1c167223 */ /* 0x000fce0000000011 */
.L_x_75:
[----:B------:R-:W-:Y:S05]  /*0740*/  @!P1 BRA `(.L_x_74) ;  /* 0x0000000000809947 */ /* 0x000fea0003800000 */
[----:B------:R-:W-:Y:S01]  /*0750*/  ISETP.NE.AND P0, PT, R5, 0x1, PT ;  /* 0x000000010500780c */ /* 0x000fe20003f05270 */
[----:B------:R-:W0:Y:S01]  /*0760*/  LDC.64 R12, c[0x0][0x388] ;  /* 0x0000e200ff0c7b82 */ /* 0x000e220000000a00 */
[----:B------:R-:W-:-:S07]  /*0770*/  LOP3.LUT P1, RZ, R24, 0x1, RZ, 0xc0, !PT ;  /* 0x0000000118ff7812 */ /* 0x000fce000782c0ff */
[----:B------:R-:W1:Y:S04]  /*0780*/  LDC.64 R14, c[0x0][0x380] ;  /* 0x0000e000ff0e7b82 */ /* 0x000e680000000a00 */
[CC--:B------:R-:W-:Y:S02]  /*0790*/  @P0 IADD3 R23, P2, PT, R20.reuse, R21.reuse, RZ ;  /* 0x0000001514170210 */ /* 0x0c0fe40007f5e0ff */
[----:B------:R-:W-:Y:S02]  /*07a0*/  @P0 IADD3 R25, PT, PT, R20, R21, RZ ;  /* 0x0000001514190210 */ /* 0x000fe40007ffe0ff */
[----:B------:R-:W2:Y:S01]  /*07b0*/  @P0 LDC.64 R10, c[0x0][0x388] ;  /* 0x0000e200ff0a0b82 */ /* 0x000ea20000000a00 */
[----:B------:R-:W-:-:S07]  /*07c0*/  @P0 IMAD.X R24, RZ, RZ, RZ, P2 ;  /* 0x000000ffff180224 */ /* 0x000fce00010e06ff */
[----:B------:R-:W3:Y:S01]  /*07d0*/  LDC.64 R16, c[0x0][0x380] ;  /* 0x0000e000ff107b82 */ /* 0x000ee20000000a00 */
[----:B0-----:R-:W-:-:S06]  /*07e0*/  @P0 IMAD.WIDE.U32 R12, R25, 0x4, R12 ;  /* 0x00000004190c0825 */ /* 0x001fcc00078e000c */
[----:B------:R-:W4:Y:S01]  /*07f0*/  @P0 LDG.E R13, desc[UR6][R12.64] ;  /* 0x000000060c0d0981 */ /* 0x000f22000c1e1900 */
[----:B------:R-:W0:Y:S01]  /*0800*/  LDC.64 R18, c[0x0][0x388] ;  /* 0x0000e200ff127b82 */ /* 0x000e220000000a00 */
[----:B--2---:R-:W-:-:S04]  /*0810*/  @P0 LEA R10, P2, R23, R10, 0x2 ;  /* 0x0000000a170a0211 */ /* 0x004fc800078410ff */
[----:B------:R-:W-:Y:S01]  /*0820*/  @P0 LEA.HI.X R11, R23, R11, R24, 0x2, P2 ;  /* 0x0000000b170b0211 */ /* 0x000fe200010f1418 */
[----:B------:R-:W-:Y:S01]  /*0830*/  @P0 IMAD.IADD R23, R3, 0x1, R21 ;  /* 0x0000000103170824 */ /* 0x000fe200078e0215 */
[----:B------:R-:W-:-:S03]  /*0840*/  @P0 IADD3 R21, PT, PT, R21, 0x2, RZ ;  /* 0x0000000215150810 */ /* 0x000fc60007ffe0ff */
[----:B-1----:R-:W-:Y:S01]  /*0850*/  @P0 IMAD.WIDE R14, R23, 0x4, R14 ;  /* 0x00000004170e0825 */ /* 0x002fe200078e020e */
[----:B------:R-:W2:Y:S03]  /*0860*/  @P0 LDG.E R10, desc[UR6][R10.64+0x4] ;  /* 0x000004060a0a0981 */ /* 0x000ea6000c1e1900 */
[----:B------:R-:W-:Y:S01]  /*0870*/  @P1 IMAD.IADD R23, R20, 0x1, R21 ;  /* 0x0000000114171824 */ /* 0x000fe200078e0215 */
[----:B------:R-:W-:Y:S01]  /*0880*/  @P1 IADD3 R21, PT, PT, R3, R21, RZ ;  /* 0x0000001503151210 */ /* 0x000fe20007ffe0ff */
[----:B------:R-:W4:Y:S02]  /*0890*/  @P0 LDG.E R20, desc[UR6][R14.64] ;  /* 0x000000060e140981 */ /* 0x000f24000c1e1900 */
[----:B0-----:R-:W-:Y:S02]  /*08a0*/  @P1 IMAD.WIDE.U32 R18, R23, 0x4, R18 ;  /* 0x0000000417121825 */ /* 0x001fe400078e0012 */
[----:B------:R-:W2:Y:S02]  /*08b0*/  @P0 LDG.E R23, desc[UR6][R14.64+0x4] ;  /* 0x000004060e170981 */ /* 0x000ea4000c1e1900 */
[----:B---3--:R-:W-:-:S02]  /*08c0*/  @P1 IMAD.WIDE R16, R21, 0x4, R16 ;  /* 0x0000000415101825 */ /* 0x008fc400078e0210 */
[----:B------:R-:W3:Y:S04]  /*08d0*/  @P1 LDG.E R19, desc[UR6][R18.64] ;  /* 0x0000000612131981 */ /* 0x000ee8000c1e1900 */
[----:B------:R-:W3:Y:S01]  /*08e0*/  @P1 LDG.E R16, desc[UR6][R16.64] ;  /* 0x0000000610101981 */ /* 0x000ee2000c1e1900 */
[----:B----4-:R-:W-:Y:S01]  /*08f0*/  @P0 FADD R21, R20, -R13 ;  /* 0x8000000d14150221 */ /* 0x010fe20000000000 */
[----:B--2---:R-:W-:-:S03]  /*0900*/  @P0 FADD R20, R23, -R10 ;  /* 0x8000000a17140221 */ /* 0x004fc60000000000 */
[----:B------:R-:W-:-:S04]  /*0910*/  @P0 FFMA R21, R21, R21, R22 ;  /* 0x0000001515150223 */ /* 0x000fc80000000016 */
[----:B------:R-:W-:Y:S01]  /*0920*/  @P0 FFMA R22, R20, R20, R21 ;  /* 0x0000001414160223 */ /* 0x000fe20000000015 */
[----:B---3--:R-:W-:-:S04]  /*0930*/  @P1 FADD R11, R16, -R19 ;  /* 0x80000013100b1221 */ /* 0x008fc80000000000 */
[----:B------:R-:W-:-:S07]  /*0940*/  @P1 FFMA R22, R11, R11, R22 ;  /* 0x0000000b0b161223 */ /* 0x000fce0000000016 */
.L_x_74:
[----:B------:R-:W0:Y:S01]  /*0950*/  LDCU UR8, c[0x0][0x3a0] ;  /* 0x00007400ff0877ac */ /* 0x000e220008000800 */
[----:B------:R-:W-:Y:S01]  /*0960*/  VIADD R10, R9, 0x1 ;  /* 0x00000001090a7836 */ /* 0x000fe20000000000 */
[----:B------:R-:W-:-:S04]  /*0970*/  FSETP.GEU.AND P0, PT, R22, R7, PT ;  /* 0x000000071600720b */ /* 0x000fc80003f0e000 */
[----:B------:R-:W-:Y:S02]  /*0980*/  FSEL R7, R22, R7, !P0 ;  /* 0x0000000716077208 */ /* 0x000fe40004000000 */
[----:B------:R-:W-:Y:S02]  /*0990*/  SEL R2, R9, R2, !P0 ;  /* 0x0000000209027207 */ /* 0x000fe40004000000 */
[----:B0-----:R-:W-:-:S13]  /*09a0*/  ISETP.NE.AND P1, PT, R10, UR8, PT ;  /* 0x000000080a007c0c */ /* 0x001fda000bf25270 */
[----:B------:R-:W-:Y:S05]  /*09b0*/  @!P1 BRA `(.L_x_70) ;  /* 0x0000000400049947 */ /* 0x000fea0003800000 */
[----:B------:R-:W-:Y:S01]  /*09c0*/  MOV R9, R10 ;  /* 0x0000000a00097202 */ /* 0x000fe20000000f00 */
[----:B------:R-:W-:Y:S06]  /*09d0*/  BRA `(.L_x_76) ;  /* 0xfffffff400f47947 */ /* 0x000fec000383ffff */
.L_x_71:
[----:B------:R-:W-:Y:S01]  /*09e0*/  UISETP.GE.U32.AND UP0, UPT, UR4, 0x4, UPT ;  /* 0x000000040400788c */ /* 0x000fe2000bf06070 */
[----:B------:R-:W-:Y:S02]  /*09f0*/  HFMA2 R5, -RZ, RZ, 0, 0 ;  /* 0x00000000ff057431 */ /* 0x000fe400000001ff */
[----:B------:R-:W-:Y:S01]  /*0a00*/  IMAD.MOV.U32 R3, RZ, RZ, 0x7f800000 ;  /* 0x7f800000ff037424 */ /* 0x000fe200078e00ff */
[----:B------:R-:W-:Y:S01]  /*0a10*/  ULOP3.LUT UR5, UR4, 0x3, URZ, 0xc0, !UPT ;  /* 0x0000000304057892 */ /* 0x000fe2000f8ec0ff */
[----:B------:R-:W-:-:S04]  /*0a20*/  IMAD.MOV.U32 R2, RZ, RZ, RZ ;  /* 0x000000ffff027224 */ /* 0x000fc800078e00ff */
[----:B------:R-:W-:Y:S07]  /*0a30*/  BRA.U !UP0, `(.L_x_77) ;  /* 0x0000000108bc7547 */ /* 0x000fee000b800000 */
[----:B------:R-:W-:Y:S01]  /*0a40*/  ULOP3.LUT UR4, UR4, 0x7ffffffc, URZ, 0xc0, !UPT ;  /* 0x7ffffffc04047892 */ /* 0x000fe2000f8ec0ff */
[----:B------:R-:W-:Y:S01]  /*0a50*/  MOV R3, 0x7f800000 ;  /* 0x7f80000000037802 */ /* 0x000fe20000000f00 */
[----:B------:R-:W-:Y:S01]  /*0a60*/  IMAD.MOV.U32 R4, RZ, RZ, RZ ;  /* 0x000000ffff047224 */ /* 0x000fe200078e00ff */
[----:B------:R-:W-:Y:S01]  /*0a70*/  MOV R2, RZ ;  /* 0x000000ff00027202 */ /* 0x000fe20000000f00 */
[----:B------:R-:W-:Y:S02]  /*0a80*/  UISETP.GT.AND UP0, UPT, UR4, URZ, UPT ;  /* 0x000000ff0400728c */ /* 0x000fe4000bf04270 */
[----:B------:R-:W-:-:S07]  /*0a90*/  IMAD.U32 R5, RZ, RZ, UR4 ;  /* 0x00000004ff057e24 */ /* 0x000fce000f8e00ff */
[----:B------:R-:W-:Y:S05]  /*0aa0*/  BRA.U !UP0, `(.L_x_78) ;  /* 0x0000000108887547 */ /* 0x000fea000b800000 */
[----:B------:R-:W-:Y:S02]  /*0ab0*/  IADD3 R6, PT, PT, R5, -R4, RZ ;  /* 0x8000000405067210 */ /* 0x000fe40007ffe0ff */
[----:B------:R-:W-:Y:S02]  /*0ac0*/  PLOP3.LUT P0, PT, PT, PT, PT, 0x80, 0x8 ;  /* 0x000000000008781c */ /* 0x000fe40003f0f070 */
[----:B------:R-:W-:-:S13]  /*0ad0*/  ISETP.GT.AND P1, PT, R6, 0xc, PT ;  /* 0x0000000c0600780c */ /* 0x000fda0003f24270 */
[----:B------:R-:W-:Y:S05]  /*0ae0*/  @!P1 BRA `(.L_x_79) ;  /* 0x0000000000449947 */ /* 0x000fea0003800000 */
[----:B------:R-:W-:Y:S01]  /*0af0*/  PLOP3.LUT P0, PT, PT, PT, PT, 0x8, 0x80 ;  /* 0x000000000080781c */ /* 0x000fe20003f0e170 */
[----:B------:R-:W-:-:S12]  /*0b00*/  VIADD R7, R5, 0xfffffff4 ;  /* 0xfffffff405077836 */ /* 0x000fd80000000000 */
.L_x_80:
[----:B------:R-:W-:-:S04]  /*0b10*/  FSETP.GT.AND P2, PT, R3, RZ, PT ;  /* 0x000000ff0300720b */ /* 0x000fc80003f44000 */
[----:B------:R-:W-:Y:S02]  /*0b20*/  FSEL R3, R3, RZ, !P2 ;  /* 0x000000ff03037208 */ /* 0x000fe40005000000 */
[----:B------:R-:W-:Y:S02]  /*0b30*/  SEL R2, R4, R2, P2 ;  /* 0x0000000204027207 */ /* 0x000fe40001000000 */
[----:B------:R-:W-:-:S04]  /*0b40*/  FSETP.GT.AND P3, PT, R3, RZ, PT ;  /* 0x000000ff0300720b */ /* 0x000fc80003f64000 */
[----:B------:R-:W-:-:S04]  /*0b50*/  FSEL R3, R3, RZ, !P3 ;  /* 0x000000ff03037208 */ /* 0x000fc80005800000 */
[----:B------:R-:W-:-:S04]  /*0b60*/  FSETP.GT.AND P4, PT, R3, RZ, PT ;  /* 0x000000ff0300720b */ /* 0x000fc80003f84000 */
[----:B------:R-:W-:Y:S02]  /*0b70*/  FSEL R3, R3, RZ, !P4 ;  /* 0x000000ff03037208 */ /* 0x000fe40006000000 */
[----:B------:R-:W-:Y:S02]  /*0b80*/  @P3 IADD3 R2, PT, PT, R4, 0x4, RZ ;  /* 0x0000000404023810 */ /* 0x000fe40007ffe0ff */
[----:B------:R-:W-:-:S04]  /*0b90*/  FSETP.GT.AND P1, PT, R3, RZ, PT ;  /* 0x000000ff0300720b */ /* 0x000fc80003f24000 */
[----:B------:R-:W-:Y:S01]  /*0ba0*/  FSEL R3, R3, RZ, !P1 ;  /* 0x000000ff03037208 */ /* 0x000fe20004800000 */
[----:B------:R-:W-:-:S08]  /*0bb0*/  @P4 VIADD R2, R4, 0x8 ;  /* 0x0000000804024836 */ /* 0x000fd00000000000 */
[C---:B------:R-:W-:Y:S01]  /*0bc0*/  @P1 IADD3 R2, PT, PT, R4.reuse, 0xc, RZ ;  /* 0x0000000c04021810 */ /* 0x040fe20007ffe0ff */
[----:B------:R-:W-:-:S05]  /*0bd0*/  VIADD R4, R4, 0x10 ;  /* 0x0000001004047836 */ /* 0x000fca0000000000 */
[----:B------:R-:W-:-:S13]  /*0be0*/  ISETP.GE.AND P2, PT, R4, R7, PT ;  /* 0x000000070400720c */ /* 0x000fda0003f46270 */
[----:B------:R-:W-:Y:S05]  /*0bf0*/  @!P2 BRA `(.L_x_80) ;  /* 0xfffffffc00c4a947 */ /* 0x000fea000383ffff */
.L_x_79:
[----:B------:R-:W-:-:S04]  /*0c00*/  IADD3 R6, PT, PT, R5, -R4, RZ ;  /* 0x8000000405067210 */ /* 0x000fc80007ffe0ff */
[----:B------:R-:W-:-:S13]  /*0c10*/  ISETP.GT.AND P1, PT, R6, 0x4, PT ;  /* 0x000000040600780c */ /* 0x000fda0003f24270 */
[----:B------:R-:W-:Y:S05]  /*0c20*/  @!P1 BRA `(.L_x_81) ;  /* 0x0000000000209947 */ /* 0x000fea0003800000 */
[C---:B------:R-:W-:Y:S02]  /*0c30*/  FSETP.GT.AND P1, PT, R3.reuse, RZ, PT ;  /* 0x000000ff0300720b */ /* 0x040fe40003f24000 */
[----:B------:R-:W-:Y:S02]  /*0c40*/  PLOP3.LUT P0, PT, PT, PT, PT, 0x8, 0x80 ;  /* 0x000000000080781c */ /* 0x000fe40003f0e170 */
[----:B------:R-:W-:Y:S02]  /*0c50*/  FSEL R3, R3, RZ, !P1 ;  /* 0x000000ff03037208 */ /* 0x000fe40004800000 */
[----:B------:R-:W-:Y:S02]  /*0c60*/  SEL R2, R4, R2, P1 ;  /* 0x0000000204027207 */ /* 0x000fe40000800000 */
[----:B------:R-:W-:-:S04]  /*0c70*/  FSETP.GT.AND P2, PT, R3, RZ, PT ;  /* 0x000000ff0300720b */ /* 0x000fc80003f44000 */
[----:B------:R-:W-:-:S09]  /*0c80*/  FSEL R3, R3, RZ, !P2 ;  /* 0x000000ff03037208 */ /* 0x000fd20005000000 */
[C---:B------:R-:W-:Y:S01]  /*0c90*/  @P2 VIADD R2, R4.reuse, 0x4 ;  /* 0x0000000404022836 */ /* 0x040fe20000000000 */
[----:B------:R-:W-:-:S07]  /*0ca0*/  IADD3 R4, PT, PT, R4, 0x8, RZ ;  /* 0x0000000804047810 */ /* 0x000fce0007ffe0ff */
.L_x_81:
[----:B------:R-:W-:-:S13]  /*0cb0*/  ISETP.NE.OR P0, PT, R4, R5, P0 ;  /* 0x000000050400720c */ /* 0x000fda0000705670 */
[----:B------:R-:W-:Y:S05]  /*0cc0*/  @!P0 BRA `(.L_x_77) ;  /* 0x0000000000188947 */ /* 0x000fea0003800000 */
.L_x_78:
[----:B------:R-:W-:-:S04]  /*0cd0*/  FSETP.GT.AND P1, PT, R3, RZ, PT ;  /* 0x000000ff0300720b */ /* 0x000fc80003f24000 */
[C---:B------:R-:W-:Y:S01]  /*0ce0*/  SEL R2, R4.reuse, R2, P1 ;  /* 0x0000000204027207 */ /* 0x040fe20000800000 */
[----:B------:R-:W-:Y:S01]  /*0cf0*/  VIADD R4, R4, 0x4 ;  /* 0x0000000404047836 */ /* 0x000fe20000000000 */
[----:B------:R-:W-:-:S04]  /*0d00*/  FSEL R3, R3, RZ, !P1 ;  /* 0x000000ff03037208 */ /* 0x000fc80004800000 */
[----:B------:R-:W-:-:S13]  /*0d10*/  ISETP.NE.AND P0, PT, R4, R5, PT ;  /* 0x000000050400720c */ /* 0x000fda0003f05270 */
[----:B------:R-:W-:Y:S05]  /*0d20*/  @P0 BRA `(.L_x_78) ;  /* 0xfffffffc00e80947 */ /* 0x000fea000383ffff */
.L_x_77:
[----:B------:R-:W-:-:S09]  /*0d30*/  UISETP.NE.AND UP0, UPT, UR5, URZ, UPT ;  /* 0x000000ff0500728c */ /* 0x000fd2000bf05270 */
[----:B------:R-:W-:Y:S05]  /*0d40*/  BRA.U !UP0, `(.L_x_70) ;  /* 0x0000000108207547 */ /* 0x000fea000b800000 */
[----:B------:R-:W-:-:S05]  /*0d50*/  UMOV UR4, URZ ;  /* 0x000000ff00047c82 */ /* 0x000fca0008000000 */
.L_x_82:
[----:B------:R-:W-:Y:S01]  /*0d60*/  UIADD3 UR4, UPT, UPT, UR4, 0x1, URZ ;  /* 0x0000000104047890 */ /* 0x000fe2000fffe0ff */
[----:B------:R-:W-:-:S03]  /*0d70*/  FSETP.GT.AND P0, PT, R3, RZ, PT ;  /* 0x000000ff0300720b */ /* 0x000fc60003f04000 */
[----:B------:R-:W-:Y:S01]  /*0d80*/  UISETP.NE.AND UP0, UPT, UR4, UR5, UPT ;  /* 0x000000050400728c */ /* 0x000fe2000bf05270 */
[----:B------:R-:W-:Y:S02]  /*0d90*/  SEL R2, R5, R2, P0 ;  /* 0x0000000205027207 */ /* 0x000fe40000000000 */
[----:B------:R-:W-:Y:S02]  /*0da0*/  FSEL R3, R3, RZ, !P0 ;  /* 0x000000ff03037208 */ /* 0x000fe40004000000 */
[----:B------:R-:W-:-:S04]  /*0db0*/  IADD3 R5, PT, PT, R5, 0x1, RZ ;  /* 0x0000000105057810 */ /* 0x000fc80007ffe0ff */
[----:B------:R-:W-:Y:S05]  /*0dc0*/  BRA.U UP0, `(.L_x_82) ;  /* 0xfffffffd00e47547 */ /* 0x000fea000b83ffff */
.L_x_70:
[----:B------:R-:W0:Y:S02]  /*0dd0*/  LDC.64 R4, c[0x0][0x390] ;  /* 0x0000e400ff047b82 */ /* 0x000e240000000a00 */
[----:B0-----:R-:W-:-:S05]  /*0de0*/  IMAD.WIDE R4, R0, 0x4, R4 ;  /* 0x0000000400047825 */ /* 0x001fca00078e0204 */
[----:B------:R-:W-:Y:S01]  /*0df0*/  STG.E desc[UR6][R4.64], R2 ;  /* 0x0000000204007986 */ /* 0x000fe2000c101906 */
[----:B------:R-:W-:Y:S05]  /*0e00*/  EXIT ;  /* 0x000000000000794d */ /* 0x000fea0003800000 */
.L_x_83:
        /* <DEDUP_REMOVED lines=15> */
.L_x_96:


//--------------------- .text._Z21generateRandomNumbersP17curandStateXORWOWPfii --------------------------
	.section	.text._Z21generateRandomNumbersP17curandStateXORWOWPfii,"ax",@progbits
	.align	128
        .global         _Z21generateRandomNumbersP17curandStateXORWOWPfii
        .type           _Z21generateRandomNumbersP17curandStateXORWOWPfii,@function
        .size           _Z21generateRandomNumbersP17curandStateXORWOWPfii,(.L_x_97 - _Z21generateRandomNumbersP17curandStateXORWOWPfii)
        .other          _Z21generateRandomNumbersP17curandStateXORWOWPfii,@"STO_CUDA_ENTRY STV_DEFAULT"
_Z21generateRandomNumbersP17curandStateXORWOWPfii:
.text._Z21generateRandomNumbersP17curandStateXORWOWPfii:
        /* <DEDUP_REMOVED lines=8> */
[----:B------:R-:W0:Y:S01]  /*0080*/  LDC.64 R2, c[0x0][0x380] ;  /* 0x0000e000ff027b82 */ /* 0x000e220000000a00 */
[----:B------:R-:W1:Y:S01]  /*0090*/  LDCU.64 UR4, c[0x0][0x358] ;  /* 0x00006b00ff0477ac */ /* 0x000e620008000a00 */
[----:B------:R-:W2:Y:S01]  /*00a0*/  LDCU UR6, c[0x0][0x394] ;  /* 0x00007280ff0677ac */ /* 0x000ea20008000800 */
[----:B0-----:R-:W-:-:S05]  /*00b0*/  IMAD.WIDE R2, R7, 0x30, R2 ;  /* 0x0000003007027825 */ /* 0x001fca00078e0202 */
[----:B-1----:R-:W3:Y:S04]  /*00c0*/  LDG.E.64 R8, desc[UR4][R2.64] ;  /* 0x0000000402087981 */ /* 0x002ee8000c1e1b00 */
[----:B------:R-:W4:Y:S01]  /*00d0*/  LDG.E R0, desc[UR4][R2.64+0x14] ;  /* 0x0000140402007981 */ /* 0x000f22000c1e1900 */
[----:B---3--:R-:W-:-:S04]  /*00e0*/  SHF.R.U32.HI R4, RZ, 0x2, R9 ;  /* 0x00000002ff047819 */ /* 0x008fc80000011609 */
[----:B------:R-:W-:Y:S01]  /*00f0*/  LOP3.LUT R9, R4, R9, RZ, 0x3c, !PT ;  /* 0x0000000904097212 */ /* 0x000fe200078e3cff */
[----:B----4-:R-:W-:Y:S01]  /*0100*/  IMAD.SHL.U32 R11, R0, 0x10, RZ ;  /* 0x00000010000b7824 */ /* 0x010fe200078e00ff */
[----:B------:R-:W0:Y:S03]  /*0110*/  LDC.64 R4, c[0x0][0x388] ;  /* 0x0000e200ff047b82 */ /* 0x000e260000000a00 */
[----:B------:R-:W-:-:S05]  /*0120*/  IMAD.SHL.U32 R6, R9, 0x2, RZ ;  /* 0x0000000209067824 */ /* 0x000fca00078e00ff */
[----:B------:R-:W-:Y:S01]  /*0130*/  LOP3.LUT R6, R0, R11, R6, 0x96, !PT ;  /* 0x0000000b00067212 */ /* 0x000fe200078e9606 */
[----:B------:R-:W-:-:S03]  /*0140*/  IMAD.MOV.U32 R11, RZ, RZ, 0x2f800000 ;  /* 0x2f800000ff0b7424 */ /* 0x000fc600078e00ff */
[----:B------:R-:W-:-:S04]  /*0150*/  LOP3.LUT R9, R6, R9, RZ, 0x3c, !PT ;  /* 0x0000000906097212 */ /* 0x000fc800078e3cff */
[----:B------:R-:W-:Y:S02]  /*0160*/  IADD3 R8, PT, PT, R8, 0x587c5, R9 ;  /* 0x000587c508087810 */ /* 0x000fe40007ffe009 */
[----:B--2---:R-:W-:Y:S02]  /*0170*/  I2FP.F32.S32 R9, UR6 ;  /* 0x0000000600097c45 */ /* 0x004fe40008201400 */
[----:B------:R-:W-:Y:S01]  /*0180*/  I2FP.F32.U32 R8, R8 ;  /* 0x0000000800087245 */ /* 0x000fe20000201000 */
[----:B0-----:R-:W-:-:S04]  /*0190*/  IMAD.WIDE R2, R7, 0x4, R4 ;  /* 0x0000000407027825 */ /* 0x001fc800078e0204 */
[----:B------:R-:W-:-:S04]  /*01a0*/  FFMA R8, R8, R11, 1.1641532182693481445e-10 ;  /* 0x2f00000008087423 */ /* 0x000fc8000000000b */
[----:B------:R-:W-:-:S05]  /*01b0*/  FMUL R9, R8, R9 ;  /* 0x0000000908097220 */ /* 0x000fca0000400000 */
[----:B------:R-:W-:Y:S01]  /*01c0*/  STG.E desc[UR4][R2.64], R9 ;  /* 0x0000000902007986 */ /* 0x000fe2000c101904 */
[----:B------:R-:W-:Y:S05]  /*01d0*/  EXIT ;  /* 0x000000000000794d */ /* 0x000fea0003800000 */
.L_x_84:
        /* <DEDUP_REMOVED lines=10> */
.L_x_97:


//--------------------- .text._Z22initializeRandomStatesP17curandStateXORWOWm --------------------------
	.section	.text._Z22initializeRandomStatesP17curandStateXORWOWm,"ax",@progbits
	.align	128
        .global         _Z22initializeRandomStatesP17curandStateXORWOWm
        .type           _Z22initializeRandomStatesP17curandStateXORWOWm,@function
        .size           _Z22initializeRandomStatesP17curandStateXORWOWm,(.L_x_98 - _Z22initializeRandomStatesP17curandStateXORWOWm)
        .other          _Z22initializeRandomStatesP17curandStateXORWOWm,@"STO_CUDA_ENTRY STV_DEFAULT"
_Z22initializeRandomStatesP17curandStateXORWOWm:
.text._Z22initializeRandomStatesP17curandStateXORWOWm:
[----:B------:R-:W-:Y:S01]  /*0000*/  LDC R1, c[0x0][0x37c] ;  /* 0x0000df00ff017b82 */ /* 0x000fe20000000800 */
[----:B------:R-:W0:Y:S07]  /*0010*/  S2R R4, SR_TID.X ;  /* 0x0000000000047919 */ /* 0x000e2e0000002100 */
[----:B------:R-:W1:Y:S01]  /*0020*/  LDC.64 R2, c[0x0][0x388] ;  /* 0x0000e200ff027b82 */ /* 0x000e620000000a00 */
[----:B------:R-:W2:Y:S01]  /*0030*/  LDCU.64 UR4, c[0x0][0x358] ;  /* 0x00006b00ff0477ac */ /* 0x000ea20008000a00 */
[----:B------:R-:W-:Y:S06]  /*0040*/  BSSY.RECONVERGENT B0, `(.L_x_85) ;  /* 0x00000e5000007945 */ /* 0x000fec0003800200 */
[----:B------:R-:W0:Y:S08]  /*0050*/  S2UR UR6, SR_CTAID.X ;  /* 0x00000000000679c3 */ /* 0x000e300000002500 */
[----:B------:R-:W0:Y:S08]  /*0060*/  LDC R13, c[0x0][0x360] ;  /* 0x0000d800ff0d7b82 */ /* 0x000e300000000800 */
[----:B------:R-:W3:Y:S01]  /*0070*/  LDC.64 R6, c[0x0][0x380] ;  /* 0x0000e000ff067b82 */ /* 0x000ee20000000a00 */
[----:B-1----:R-:W-:-:S02]  /*0080*/  LOP3.LUT R0, R2, 0xaad26b49, RZ, 0x3c, !PT ;  /* 0xaad26b4902007812 */ /* 0x002fc400078e3cff */
[----:B------:R-:W-:-:S03]  /*0090*/  LOP3.LUT R2, R3, 0xf7dcefdd, RZ, 0x3c, !PT ;  /* 0xf7dcefdd03027812 */ /* 0x000fc600078e3cff */
[----:B------:R-:W-:Y:S02]  /*00a0*/  IMAD R0, R0, 0x4182bed5, RZ ;  /* 0x4182bed500007824 */ /* 0x000fe400078e02ff */
[----:B------:R-:W-:Y:S02]  /*00b0*/  IMAD R3, R2, -0x658354e5, RZ ;  /* 0x9a7cab1b02037824 */ /* 0x000fe400078e02ff */
[C---:B------:R-:W-:Y:S01]  /*00c0*/  VIADD R5, R0.reuse, 0x75bcd15 ;  /* 0x075bcd1500057836 */ /* 0x040fe20000000000 */
[C---:B------:R-:W-:Y:S01]  /*00d0*/  LOP3.LUT R8, R0.reuse, 0x159a55e5, RZ, 0x3c, !PT ;  /* 0x159a55e500087812 */ /* 0x040fe200078e3cff */
[C---:B------:R-:W-:Y:S01]  /*00e0*/  VIADD R11, R0.reuse, 0x583f19 ;  /* 0x00583f19000b7836 */ /* 0x040fe20000000000 */
[C---:B------:R-:W-:Y:S01]  /*00f0*/  LOP3.LUT R10, R3.reuse, 0x5491333, RZ, 0x3c, !PT ;  /* 0x05491333030a7812 */ /* 0x040fe200078e3cff */
[----:B------:R-:W-:Y:S02]  /*0100*/  VIADD R9, R3, 0x1f123bb5 ;  /* 0x1f123bb503097836 */ /* 0x000fe40000000000 */
[----:B0-----:R-:W-:Y:S01]  /*0110*/  IMAD R13, R13, UR6, R4 ;  /* 0x000000060d0d7c24 */ /* 0x001fe2000f8e0204 */
[----:B------:R-:W-:-:S04]  /*0120*/  IADD3 R4, PT, PT, R0, 0x64f0c9, R3 ;  /* 0x0064f0c900047810 */ /* 0x000fc80007ffe003 */
[C---:B------:R-:W-:Y:S01]  /*0130*/  ISETP.NE.AND P0, PT, R13.reuse, RZ, PT ;  /* 0x000000ff0d00720c */ /* 0x040fe20003f05270 */
[----:B---3--:R-:W-:-:S05]  /*0140*/  IMAD.WIDE R6, R13, 0x30, R6 ;  /* 0x000000300d067825 */ /* 0x008fca00078e0206 */
[----:B--2---:R0:W-:Y:S04]  /*0150*/  STG.E.64 desc[UR4][R6.64], R4 ;  /* 0x0000000406007986 */ /* 0x0041e8000c101b04 */
[----:B------:R0:W-:Y:S04]  /*0160*/  STG.E.64 desc[UR4][R6.64+0x8], R8 ;  /* 0x0000080806007986 */ /* 0x0001e8000c101b04 */
[----:B------:R0:W-:Y:S01]  /*0170*/  STG.E.64 desc[UR4][R6.64+0x10], R10 ;  /* 0x0000100a06007986 */ /* 0x0001e2000c101b04 */
[----:B------:R-:W-:Y:S05]  /*0180*/  @!P0 BRA `(.L_x_86) ;  /* 0x0000000c00408947 */ /* 0x000fea0003800000 */
[----:B------:R-:W-:Y:S01]  /*0190*/  SHF.R.S32.HI R0, RZ, 0x1f, R13 ;  /* 0x0000001fff007819 */ /* 0x000fe2000001140d */
[----:B------:R-:W-:-:S07]  /*01a0*/  IMAD.MOV.U32 R12, RZ, RZ, RZ ;  /* 0x000000ffff0c7224 */ /* 0x000fce00078e00ff */
.L_x_92:
[----:B-1----:R-:W-:Y:S01]  /*01b0*/  LOP3.LUT R2, R13, 0x3, RZ, 0xc0, !PT ;  /* 0x000000030d027812 */ /* 0x002fe200078ec0ff */
[----:B------:R-:W-:Y:S03]  /*01c0*/  BSSY.RECONVERGENT B1, `(.L_x_87) ;  /* 0x00000c6000017945 */ /* 0x000fe60003800200 */
[----:B------:R-:W-:-:S04]  /*01d0*/  ISETP.NE.U32.AND P0, PT, R2, RZ, PT ;  /* 0x000000ff0200720c */ /* 0x000fc80003f05070 */
[----:B------:R-:W-:-:S13]  /*01e0*/  ISETP.NE.AND.EX P0, PT, RZ, RZ, PT, P0 ;  /* 0x000000ffff00720c */ /* 0x000fda0003f05300 */
[----:B------:R-:W-:Y:S05]  /*01f0*/  @!P0 BRA `(.L_x_88) ;  /* 0x0000000c00088947 */ /* 0x000fea0003800000 */
[----:B0-----:R-:W0:Y:S01]  /*0200*/  LDC.64 R8, c[0x4][0x10] ;  /* 0x01000400ff087b82 */ /* 0x001e220000000a00 */
[----:B------:R-:W-:Y:S02]  /*0210*/  IMAD.MOV.U32 R14, RZ, RZ, RZ ;  /* 0x000000ffff0e7224 */ /* 0x000fe400078e00ff */
[----:B0-----:R-:W-:-:S07]  /*0220*/  IMAD.WIDE.U32 R8, R12, 0xc80, R8 ;  /* 0x00000c800c087825 */ /* 0x001fce00078e0008 */
.L_x_91:
[----:B-1----:R-:W-:Y:S01]  /*0230*/  IMAD.MOV.U32 R15, RZ, RZ, RZ ;  /* 0x000000ffff0f7224 */ /* 0x002fe200078e00ff */
[----:B------:R-:W-:Y:S01]  /*0240*/  CS2R R2, SRZ ;  /* 0x0000000000027805 */ /* 0x000fe2000001ff00 */
[----:B------:R-:W-:Y:S01]  /*0250*/  IMAD.MOV.U32 R17, RZ, RZ, RZ ;  /* 0x000000ffff117224 */ /* 0x000fe200078e00ff */
[----:B------:R-:W-:-:S07]  /*0260*/  CS2R R4, SRZ ;  /* 0x0000000000047805 */ /* 0x000fce000001ff00 */
.L_x_90:
[----:B------:R-:W-:-:S05]  /*0270*/  IMAD.WIDE.U32 R10, R17, 0x4, R6 ;  /* 0x00000004110a7825 */ /* 0x000fca00078e0006 */
[----:B------:R0:W5:Y:S01]  /*0280*/  LDG.E R16, desc[UR4][R10.64+0x4] ;  /* 0x000004040a107981 */ /* 0x000162000c1e1900 */
[----:B------:R-:W-:-:S07]  /*0290*/  IMAD.MOV.U32 R19, RZ, RZ, RZ ;  /* 0x000000ffff137224 */ /* 0x000fce00078e00ff */
.L_x_89:
[----:B-----5:R-:W-:Y:S01]  /*02a0*/  SHF.R.U32.HI R24, RZ, R19, R16 ;  /* 0x00000013ff187219 */ /* 0x020fe20000011610 */
[----:B0-----:R-:W-:-:S03]  /*02b0*/  IMAD.SHL.U32 R10, R17, 0x20, RZ ;  /* 0x00000020110a7824 */ /* 0x001fc600078e00ff */
[----:B------:R-:W-:Y:S01]  /*02c0*/  LOP3.LUT R11, R24, 0x1, RZ, 0xc0, !PT ;  /* 0x00000001180b7812 */ /* 0x000fe200078ec0ff */
[----:B------:R-:W-:-:S03]  /*02d0*/  IMAD.IADD R10, R10, 0x1, R19 ;  /* 0x000000010a0a7824 */ /* 0x000fc600078e0213 */
[----:B------:R-:W-:Y:S01]  /*02e0*/  ISETP.NE.U32.AND P0, PT, R11, 0x1, PT ;  /* 0x000000010b00780c */ /* 0x000fe20003f05070 */
[----:B------:R-:W-:-:S03]  /*02f0*/  IMAD R11, R10, 0x5, RZ ;  /* 0x000000050a0b7824 */ /* 0x000fc600078e02ff */
[----:B------:R-:W-:Y:S01]  /*0300*/  R2P PR, R24, 0x7e ;  /* 0x0000007e18007804 */ /* 0x000fe20000000000 */
[----:B------:R-:W-:-:S08]  /*0310*/  IMAD.WIDE.U32 R10, R11, 0x4, R8 ;  /* 0x000000040b0a7825 */ /* 0x000fd000078e0008 */
[----:B------:R-:W2:Y:S04]  /*0320*/  @!P0 LDG.E R18, desc[UR4][R10.64] ;  /* 0x000000040a128981 */ /* 0x000ea8000c1e1900 */
[----:B------:R-:W3:Y:S04]  /*0330*/  @!P0 LDG.E R20, desc[UR4][R10.64+0x10] ;  /* 0x000010040a148981 */ /* 0x000ee8000c1e1900 */
[----:B------:R-:W4:Y:S04]  /*0340*/  @P1 LDG.E R22, desc[UR4][R10.64+0x14] ;  /* 0x000014040a161981 */ /* 0x000f28000c1e1900 */
[----:B------:R-:W4:Y:S04]  /*0350*/  @P2 LDG.E R26, desc[UR4][R10.64+0x28] ;  /* 0x000028040a1a2981 */ /* 0x000f28000c1e1900 */
[----:B------:R-:W4:Y:S04]  /*0360*/  @!P0 LDG.E R21, desc[UR4][R10.64+0x4] ;  /* 0x000004040a158981 */ /* 0x000f28000c1e1900 */
[----:B------:R-:W4:Y:S04]  /*0370*/  @!P0 LDG.E R23, desc[UR4][R10.64+0xc] ;  /* 0x00000c040a178981 */ /* 0x000f28000c1e1900 */
[----:B------:R-:W4:Y:S04]  /*0380*/  @P1 LDG.E R25, desc[UR4][R10.64+0x18] ;  /* 0x000018040a191981 */ /* 0x000f28000c1e1900 */
[----:B------:R-:W4:Y:S04]  /*0390*/  @P3 LDG.E R28, desc[UR4][R10.64+0x3c] ;  /* 0x00003c040a1c3981 */ /* 0x000f28000c1e1900 */
[----:B------:R-:W4:Y:S01]  /*03a0*/  @P6 LDG.E R27, desc[UR4][R10.64+0x7c] ;  /* 0x00007c040a1b6981 */ /* 0x000f22000c1e1900 */
[----:B--2---:R-:W-:-:S03]  /*03b0*/  @!P0 LOP3.LUT R15, R15, R18, RZ, 0x3c, !PT ;  /* 0x000000120f0f8212 */ /* 0x004fc600078e3cff */
[----:B------:R-:W2:Y:S01]  /*03c0*/  @!P0 LDG.E R18, desc[UR4][R10.64+0x8] ;  /* 0x000008040a128981 */ /* 0x000ea2000c1e1900 */
[----:B---3--:R-:W-:-:S03]  /*03d0*/  @!P0 LOP3.LUT R3, R3, R20, RZ, 0x3c, !PT ;  /* 0x0000001403038212 */ /* 0x008fc600078e3cff */
[----:B------:R-:W3:Y:S01]  /*03e0*/  @P1 LDG.E R20, desc[UR4][R10.64+0x24] ;  /* 0x000024040a141981 */ /* 0x000ee2000c1e1900 */
[----:B----4-:R-:W-:-:S03]  /*03f0*/  @P1 LOP3.LUT R15, R15, R22, RZ, 0x3c, !PT ;  /* 0x000000160f0f1212 */ /* 0x010fc600078e3cff */
[----:B------:R-:W4:Y:S01]  /*0400*/  @P2 LDG.E R22, desc[UR4][R10.64+0x38] ;  /* 0x000038040a162981 */ /* 0x000f22000c1e1900 */
[----:B------:R-:W-:-:S03]  /*0410*/  @P2 LOP3.LUT R15, R15, R26, RZ, 0x3c, !PT ;  /* 0x0000001a0f0f2212 */ /* 0x000fc600078e3cff */
[----:B------:R-:W4:Y:S01]  /*0420*/  @P4 LDG.E R26, desc[UR4][R10.64+0x50] ;  /* 0x000050040a1a4981 */ /* 0x000f22000c1e1900 */
[----:B------:R-:W-:-:S03]  /*0430*/  @!P0 LOP3.LUT R4, R4, R21, RZ, 0x3c, !PT ;  /* 0x0000001504048212 */ /* 0x000fc600078e3cff */
[----:B------:R-:W4:Y:S01]  /*0440*/  @P1 LDG.E R21, desc[UR4][R10.64+0x20] ;  /* 0x000020040a151981 */ /* 0x000f22000c1e1900 */
[----:B------:R-:W-:-:S03]  /*0450*/  @!P0 LOP3.LUT R2, R2, R23, RZ, 0x3c, !PT ;  /* 0x0000001702028212 */ /* 0x000fc600078e3cff */
[----:B------:R-:W4:Y:S01]  /*0460*/  @P2 LDG.E R23, desc[UR4][R10.64+0x2c] ;  /* 0x00002c040a172981 */ /* 0x000f22000c1e1900 */
[----:B------:R-:W-:-:S03]  /*0470*/  @P1 LOP3.LUT R4, R4, R25, RZ, 0x3c, !PT ;  /* 0x0000001904041212 */ /* 0x000fc600078e3cff */
[----:B------:R-:W4:Y:S01]  /*0480*/  @P2 LDG.E R25, desc[UR4][R10.64+0x34] ;  /* 0x000034040a192981 */ /* 0x000f22000c1e1900 */
[----:B--2---:R-:W-:-:S03]  /*0490*/  @!P0 LOP3.LUT R5, R5, R18, RZ, 0x3c, !PT ;  /* 0x0000001205058212 */ /* 0x004fc600078e3cff */
[----:B------:R-:W2:Y:S01]  /*04a0*/  @P1 LDG.E R18, desc[UR4][R10.64+0x1c] ;  /* 0x00001c040a121981 */ /* 0x000ea2000c1e1900 */
[----:B---3--:R-:W-:-:S03]  /*04b0*/  @P1 LOP3.LUT R3, R3, R20, RZ, 0x3c, !PT ;  /* 0x0000001403031212 */ /* 0x008fc600078e3cff */
[----:B------:R-:W3:Y:S01]  /*04c0*/  @P2 LDG.E R20, desc[UR4][R10.64+0x30] ;  /* 0x000030040a142981 */ /* 0x000ee2000c1e1900 */
[----:B----4-:R-:W-:-:S03]  /*04d0*/  @P2 LOP3.LUT R3, R3, R22, RZ, 0x3c, !PT ;  /* 0x0000001603032212 */ /* 0x010fc600078e3cff */
[----:B------:R-:W4:Y:S01]  /*04e0*/  @P3 LDG.E R22, desc[UR4][R10.64+0x4c] ;  /* 0x00004c040a163981 */ /* 0x000f22000c1e1900 */
[----:B------:R-:W-:-:S04]  /*04f0*/  @P3 LOP3.LUT R15, R15, R28, RZ, 0x3c, !PT ;  /* 0x0000001c0f0f3212 */ /* 0x000fc800078e3cff */
[----:B------:R-:W-:Y:S02]  /*0500*/  @P4 LOP3.LUT R15, R15, R26, RZ, 0x3c, !PT ;  /* 0x0000001a0f0f4212 */ /* 0x000fe400078e3cff */
[----:B------:R-:W-:Y:S01]  /*0510*/  @P1 LOP3.LUT R2, R2, R21, RZ, 0x3c, !PT ;  /* 0x0000001502021212 */ /* 0x000fe200078e3cff */
[----:B------:R-:W4:Y:S04]  /*0520*/  @P5 LDG.E R26, desc[UR4][R10.64+0x64] ;  /* 0x000064040a1a5981 */ /* 0x000f28000c1e1900 */
[----:B------:R-:W4:Y:S01]  /*0530*/  @P3 LDG.E R21, desc[UR4][R10.64+0x40] ;  /* 0x000040040a153981 */ /* 0x000f22000c1e1900 */
[----:B------:R-:W-:Y:S02]  /*0540*/  @P2 LOP3.LUT R4, R4, R23, RZ, 0x3c, !PT ;  /* 0x0000001704042212 */ /* 0x000fe400078e3cff */
[----:B------:R-:W-:Y:S01]  /*0550*/  @P2 LOP3.LUT R2, R2, R25, RZ, 0x3c, !PT ;  /* 0x0000001902022212 */ /* 0x000fe200078e3cff */
[----:B------:R-:W4:Y:S04]  /*0560*/  @P3 LDG.E R23, desc[UR4][R10.64+0x48] ;  /* 0x000048040a173981 */ /* 0x000f28000c1e1900 */
[----:B------:R-:W4:Y:S01]  /*0570*/  @P4 LDG.E R25, desc[UR4][R10.64+0x54] ;  /* 0x000054040a194981 */ /* 0x000f22000c1e1900 */
[----:B--2---:R-:W-:-:S03]  /*0580*/  @P1 LOP3.LUT R5, R5, R18, RZ, 0x3c, !PT ;  /* 0x0000001205051212 */ /* 0x004fc600078e3cff */
[----:B------:R-:W2:Y:S01]  /*0590*/  @P3 LDG.E R18, desc[UR4][R10.64+0x44] ;  /* 0x000044040a123981 */ /* 0x000ea2000c1e1900 */
[----:B---3--:R-:W-:-:S03]  /*05a0*/  @P2 LOP3.LUT R5, R5, R20, RZ, 0x3c, !PT ;  /* 0x0000001405052212 */ /* 0x008fc600078e3cff */
[----:B------:R-:W3:Y:S01]  /*05b0*/  @P4 LDG.E R20, desc[UR4][R10.64+0x58] ;  /* 0x000058040a144981 */ /* 0x000ee2000c1e1900 */
[----:B----4-:R-:W-:-:S03]  /*05c0*/  @P3 LOP3.LUT R3, R3, R22, RZ, 0x3c, !PT ;  /* 0x0000001603033212 */ /* 0x010fc600078e3cff */
[----:B------:R-:W4:Y:S01]  /*05d0*/  @P4 LDG.E R22, desc[UR4][R10.64+0x60] ;  /* 0x000060040a164981 */ /* 0x000f22000c1e1900 */
[----:B------:R-:W-:Y:S02]  /*05e0*/  LOP3.LUT P0, RZ, R24, 0x80, RZ, 0xc0, !PT ;  /* 0x0000008018ff7812 */ /* 0x000fe4000780c0ff */
[----:B------:R-:W-:Y:S02]  /*05f0*/  @P5 LOP3.LUT R15, R15, R26, RZ, 0x3c, !PT ;  /* 0x0000001a0f0f5212 */ /* 0x000fe400078e3cff */
[----:B------:R-:W4:Y:S01]  /*0600*/  @P6 LDG.E R26, desc[UR4][R10.64+0x78] ;  /* 0x000078040a1a6981 */ /* 0x000f22000c1e1900 */
[----:B------:R-:W-:-:S03]  /*0610*/  @P3 LOP3.LUT R4, R4, R21, RZ, 0x3c, !PT ;  /* 0x0000001504043212 */ /* 0x000fc600078e3cff */
[----:B------:R-:W4:Y:S01]  /*0620*/  @P4 LDG.E R21, desc[UR4][R10.64+0x5c] ;  /* 0x00005c040a154981 */ /* 0x000f22000c1e1900 */
[----:B------:R-:W-:-:S03]  /*0630*/  @P3 LOP3.LUT R2, R2, R23, RZ, 0x3c, !PT ;  /* 0x0000001702023212 */ /* 0x000fc600078e3cff */
[----:B------:R-:W4:Y:S01]  /*0640*/  @P5 LDG.E R23, desc[UR4][R10.64+0x68] ;  /* 0x000068040a175981 */ /* 0x000f22000c1e1900 */
[----:B------:R-:W-:-:S03]  /*0650*/  @P4 LOP3.LUT R4, R4, R25, RZ, 0x3c, !PT ;  /* 0x0000001904044212 */ /* 0x000fc600078e3cff */
[----:B------:R-:W4:Y:S01]  /*0660*/  @P5 LDG.E R25, desc[UR4][R10.64+0x70] ;  /* 0x000070040a195981 */ /* 0x000f22000c1e1900 */
[----:B--2---:R-:W-:-:S03]  /*0670*/  @P3 LOP3.LUT R5, R5, R18, RZ, 0x3c, !PT ;  /* 0x0000001205053212 */ /* 0x004fc600078e3cff */
[----:B------:R-:W2:Y:S01]  /*0680*/  @P5 LDG.E R18, desc[UR4][R10.64+0x6c] ;  /* 0x00006c040a125981 */ /* 0x000ea2000c1e1900 */
[----:B---3--:R-:W-:-:S03]  /*0690*/  @P4 LOP3.LUT R5, R5, R20, RZ, 0x3c, !PT ;  /* 0x0000001405054212 */ /* 0x008fc600078e3cff */
[----:B------:R-:W3:Y:S01]  /*06a0*/  @P5 LDG.E R20, desc[UR4][R10.64+0x74] ;  /* 0x000074040a145981 */ /* 0x000ee2000c1e1900 */
[----:B----4-:R-:W-:-:S03]  /*06b0*/  @P4 LOP3.LUT R3, R3, R22, RZ, 0x3c, !PT ;  /* 0x0000001603034212 */ /* 0x010fc600078e3cff */
[----:B------:R-:W4:Y:S01]  /*06c0*/  @P0 LDG.E R22, desc[UR4][R10.64+0x8c] ;  /* 0x00008c040a160981 */ /* 0x000f22000c1e1900 */
[----:B------:R-:W-:-:S03]  /*06d0*/  @P6 LOP3.LUT R15, R15, R26, RZ, 0x3c, !PT ;  /* 0x0000001a0f0f6212 */ /* 0x000fc600078e3cff */
        /* <DEDUP_REMOVED lines=13> */
[----:B------:R-:W-:Y:S02]  /*07b0*/  @P6 LOP3.LUT R4, R4, R27, RZ, 0x3c, !PT ;  /* 0x0000001b04046212 */ /* 0x000fe400078e3cff */
[----:B------:R-:W-:Y:S02]  /*07c0*/  @P6 LOP3.LUT R2, R2, R21, RZ, 0x3c, !PT ;  /* 0x0000001502026212 */ /* 0x000fe400078e3cff */
[----:B------:R-:W-:Y:S02]  /*07d0*/  @P0 LOP3.LUT R4, R4, R23, RZ, 0x3c, !PT ;  /* 0x0000001704040212 */ /* 0x000fe400078e3cff */
[----:B------:R-:W-:Y:S02]  /*07e0*/  @P0 LOP3.LUT R2, R2, R25, RZ, 0x3c, !PT ;  /* 0x0000001902020212 */ /* 0x000fe400078e3cff */
[----:B--2---:R-:W-:Y:S02]  /*07f0*/  @P6 LOP3.LUT R5, R5, R18, RZ, 0x3c, !PT ;  /* 0x0000001205056212 */ /* 0x004fe400078e3cff */
[----:B---3--:R-:W-:-:S02]  /*0800*/  @P6 LOP3.LUT R3, R3, R20, RZ, 0x3c, !PT ;  /* 0x0000001403036212 */ /* 0x008fc400078e3cff */
[----:B----4-:R-:W-:Y:S02]  /*0810*/  @P0 LOP3.LUT R5, R5, R22, RZ, 0x3c, !PT ;  /* 0x0000001605050212 */ /* 0x010fe400078e3cff */
[----:B------:R-:W-:Y:S02]  /*0820*/  @P0 LOP3.LUT R3, R3, R26, RZ, 0x3c, !PT ;  /* 0x0000001a03030212 */ /* 0x000fe400078e3cff */
[----:B------:R-:W-:-:S13]  /*0830*/  R2P PR, R24.B1, 0x7f ;  /* 0x0000007f18007804 */ /* 0x000fda0000001000 */
[----:B------:R-:W2:Y:S04]  /*0840*/  @P0 LDG.E R18, desc[UR4][R10.64+0xa0] ;  /* 0x0000a0040a120981 */ /* 0x000ea8000c1e1900 */
[----:B------:R-:W3:Y:S04]  /*0850*/  @P1 LDG.E R22, desc[UR4][R10.64+0xb4] ;  /* 0x0000b4040a161981 */ /* 0x000ee8000c1e1900 */
[----:B------:R-:W4:Y:S04]  /*0860*/  @P2 LDG.E R26, desc[UR4][R10.64+0xc8] ;  /* 0x0000c8040a1a2981 */ /* 0x000f28000c1e1900 */
[----:B------:R-:W4:Y:S04]  /*0870*/  @P3 LDG.E R28, desc[UR4][R10.64+0xdc] ;  /* 0x0000dc040a1c3981 */ /* 0x000f28000c1e1900 */
[----:B------:R-:W4:Y:S04]  /*0880*/  @P0 LDG.E R23, desc[UR4][R10.64+0xa4] ;  /* 0x0000a4040a170981 */ /* 0x000f28000c1e1900 */
[----:B------:R-:W4:Y:S04]  /*0890*/  @P0 LDG.E R20, desc[UR4][R10.64+0xa8] ;  /* 0x0000a8040a140981 */ /* 0x000f28000c1e1900 */
[----:B------:R-:W4:Y:S04]  /*08a0*/  @P4 LDG.E R25, desc[UR4][R10.64+0xf0] ;  /* 0x0000f0040a194981 */ /* 0x000f28000c1e1900 */
        /* <DEDUP_REMOVED lines=21> */
[----:B------:R-:W-:Y:S02]  /*0a00*/  LOP3.LUT P0, RZ, R24, 0x8000, RZ, 0xc0, !PT ;  /* 0x0000800018ff7812 */ /* 0x000fe4000780c0ff */
[----:B----4-:R-:W-:Y:S01]  /*0a10*/  @P5 LOP3.LUT R15, R15, R26, RZ, 0x3c, !PT ;  /* 0x0000001a0f0f5212 */ /* 0x010fe200078e3cff */
[----:B------:R-:W4:Y:S04]  /*0a20*/  @P3 LDG.E R24, desc[UR4][R10.64+0xe4] ;  /* 0x0000e4040a183981 */ /* 0x000f28000c1e1900 */
[----:B------:R-:W2:Y:S01]  /*0a30*/  @P6 LDG.E R26, desc[UR4][R10.64+0x118] ;  /* 0x000118040a1a6981 */ /* 0x000ea2000c1e1900 */
        /* <DEDUP_REMOVED lines=8> */
[----:B---3--:R-:W-:-:S03]  /*0ac0*/  @P2 LOP3.LUT R3, R3, R22, RZ, 0x3c, !PT ;  /* 0x0000001603032212 */ /* 0x008fc600078e3cff */
[----:B------:R-:W3:Y:S01]  /*0ad0*/  @P4 LDG.E R22, desc[UR4][R10.64+0x100] ;  /* 0x000100040a164981 */ /* 0x000ee2000c1e1900 */
[----:B--2---:R-:W-:-:S03]  /*0ae0*/  @P6 LOP3.LUT R15, R15, R26, RZ, 0x3c, !PT ;  /* 0x0000001a0f0f6212 */ /* 0x004fc600078e3cff */
[----:B------:R-:W2:Y:S01]  /*0af0*/  @P0 LDG.E R26, desc[UR4][R10.64+0x12c] ;  /* 0x00012c040a1a0981 */ /* 0x000ea2000c1e1900 */
[----:B----4-:R-:W-:-:S03]  /*0b00*/  @P2 LOP3.LUT R2, R2, R23, RZ, 0x3c, !PT ;  /* 0x0000001702022212 */ /* 0x010fc600078e3cff */
[----:B------:R-:W4:Y:S01]  /*0b10*/  @P4 LDG.E R23, desc[UR4][R10.64+0xfc] ;  /* 0x0000fc040a174981 */ /* 0x000f22000c1e1900 */
[----:B------:R-:W-:-:S03]  /*0b20*/  @P2 LOP3.LUT R5, R5, R20, RZ, 0x3c, !PT ;  /* 0x0000001405052212 */ /* 0x000fc600078e3cff */
[----:B------:R-:W4:Y:S01]  /*0b30*/  @P4 LDG.E R20, desc[UR4][R10.64+0xf8] ;  /* 0x0000f8040a144981 */ /* 0x000f22000c1e1900 */
[----:B------:R-:W-:Y:S02]  /*0b40*/  @P3 LOP3.LUT R2, R2, R27, RZ, 0x3c, !PT ;  /* 0x0000001b02023212 */ /* 0x000fe400078e3cff */
[----:B------:R-:W-:Y:S01]  /*0b50*/  @P3 LOP3.LUT R4, R4, R25, RZ, 0x3c, !PT ;  /* 0x0000001904043212 */ /* 0x000fe200078e3cff */
[----:B------:R-:W4:Y:S01]  /*0b60*/  @P5 LDG.E R27, desc[UR4][R10.64+0x110] ;  /* 0x000110040a1b5981 */ /* 0x000f22000c1e1900 */
[----:B------:R-:W-:-:S03]  /*0b70*/  @P3 LOP3.LUT R5, R5, R24, RZ, 0x3c, !PT ;  /* 0x0000001805053212 */ /* 0x000fc600078e3cff */
[----:B------:R-:W4:Y:S04]  /*0b80*/  @P5 LDG.E R25, desc[UR4][R10.64+0x108] ;  /* 0x000108040a195981 */ /* 0x000f28000c1e1900 */
        /* <DEDUP_REMOVED lines=19> */
[----:B------:R-:W-:-:S05]  /*0cc0*/  VIADD R19, R19, 0x10 ;  /* 0x0000001013137836 */ /* 0x000fca0000000000 */
[----:B------:R-:W-:Y:S02]  /*0cd0*/  ISETP.NE.AND P1, PT, R19, 0x20, PT ;  /* 0x000000201300780c */ /* 0x000fe40003f25270 */
[----:B------:R-:W-:Y:S02]  /*0ce0*/  @P5 LOP3.LUT R3, R3, R18, RZ, 0x3c, !PT ;  /* 0x0000001203035212 */ /* 0x000fe400078e3cff */
[----:B------:R-:W-:Y:S02]  /*0cf0*/  @P6 LOP3.LUT R4, R4, R21, RZ, 0x3c, !PT ;  /* 0x0000001504046212 */ /* 0x000fe400078e3cff */
[----:B---3--:R-:W-:-:S04]  /*0d00*/  @P6 LOP3.LUT R3, R3, R22, RZ, 0x3c, !PT ;  /* 0x0000001603036212 */ /* 0x008fc800078e3cff */
[----:B--2---:R-:W-:Y:S02]  /*0d10*/  @P0 LOP3.LUT R3, R3, R26, RZ, 0x3c, !PT ;  /* 0x0000001a03030212 */ /* 0x004fe400078e3cff */
[----:B----4-:R-:W-:Y:S02]  /*0d20*/  @P6 LOP3.LUT R2, R2, R23, RZ, 0x3c, !PT ;  /* 0x0000001702026212 */ /* 0x010fe400078e3cff */
[----:B------:R-:W-:Y:S02]  /*0d30*/  @P6 LOP3.LUT R5, R5, R20, RZ, 0x3c, !PT ;  /* 0x0000001405056212 */ /* 0x000fe400078e3cff */
[----:B------:R-:W-:Y:S02]  /*0d40*/  @P0 LOP3.LUT R2, R2, R27, RZ, 0x3c, !PT ;  /* 0x0000001b02020212 */ /* 0x000fe400078e3cff */
[----:B------:R-:W-:Y:S02]  /*0d50*/  @P0 LOP3.LUT R4, R4, R25, RZ, 0x3c, !PT ;  /* 0x0000001904040212 */ /* 0x000fe400078e3cff */
[----:B------:R-:W-:Y:S01]  /*0d60*/  @P0 LOP3.LUT R5, R5, R24, RZ, 0x3c, !PT ;  /* 0x0000001805050212 */ /* 0x000fe200078e3cff */
[----:B------:R-:W-:Y:S06]  /*0d70*/  @P1 BRA `(.L_x_89) ;  /* 0xfffffff400481947 */ /* 0x000fec000383ffff */
[----:B------:R-:W-:-:S05]  /*0d80*/  VIADD R17, R17, 0x1 ;  /* 0x0000000111117836 */ /* 0x000fca0000000000 */
[----:B------:R-:W-:-:S13]  /*0d90*/  ISETP.NE.AND P0, PT, R17, 0x5, PT ;  /* 0x000000051100780c */ /* 0x000fda0003f05270 */
[----:B------:R-:W-:Y:S05]  /*0da0*/  @P0 BRA `(.L_x_90) ;  /* 0xfffffff400300947 */ /* 0x000fea000383ffff */
[----:B------:R1:W-:Y:S01]  /*0db0*/  STG.E.64 desc[UR4][R6.64+0x8], R4 ;  /* 0x0000080406007986 */ /* 0x0003e2000c101b04 */
[----:B------:R-:W-:Y:S01]  /*0dc0*/  VIADD R14, R14, 0x1 ;  /* 0x000000010e0e7836 */ /* 0x000fe20000000000 */
[----:B------:R-:W-:Y:S02]  /*0dd0*/  LOP3.LUT R11, R13, 0x3, RZ, 0xc0, !PT ;  /* 0x000000030d0b7812 */ /* 0x000fe400078ec0ff */
[----:B------:R1:W-:Y:S02]  /*0de0*/  STG.E.64 desc[UR4][R6.64+0x10], R2 ;  /* 0x0000100206007986 */ /* 0x0003e4000c101b04 */
[----:B------:R-:W-:Y:S02]  /*0df0*/  ISETP.GE.U32.AND P0, PT, R14, R11, PT ;  /* 0x0000000b0e00720c */ /* 0x000fe40003f06070 */
[----:B------:R1:W-:Y:S11]  /*0e00*/  STG.E desc[UR4][R6.64+0x4], R15 ;  /* 0x0000040f06007986 */ /* 0x0003f6000c101904 */
[----:B------:R-:W-:Y:S05]  /*0e10*/  @!P0 BRA `(.L_x_91) ;  /* 0xfffffff400048947 */ /* 0x000fea000383ffff */
.L_x_88:
[----:B------:R-:W-:Y:S05]  /*0e20*/  BSYNC.RECONVERGENT B1 ;  /* 0x0000000000017941 */ /* 0x000fea0003800200 */
.L_x_87:
[C---:B------:R-:W-:Y:S01]  /*0e30*/  ISETP.GT.U32.AND P0, PT, R13.reuse, 0x3, PT ;  /* 0x000000030d00780c */ /* 0x040fe20003f04070 */
[----:B------:R-:W-:Y:S01]  /*0e40*/  VIADD R12, R12, 0x1 ;  /* 0x000000010c0c7836 */ /* 0x000fe20000000000 */
[--C-:B------:R-:W-:Y:S02]  /*0e50*/  SHF.R.U64 R13, R13, 0x2, R0.reuse ;  /* 0x000000020d0d7819 */ /* 0x100fe40000001200 */
[----:B------:R-:W-:Y:S02]  /*0e60*/  ISETP.GT.U32.AND.EX P0, PT, R0, RZ, PT, P0 ;  /* 0x000000ff0000720c */ /* 0x000fe40003f04100 */
[----:B------:R-:W-:-:S11]  /*0e70*/  SHF.R.U32.HI R0, RZ, 0x2, R0 ;  /* 0x00000002ff007819 */ /* 0x000fd60000011600 */
[----:B------:R-:W-:Y:S05]  /*0e80*/  @P0 BRA `(.L_x_92) ;  /* 0xfffffff000c80947 */ /* 0x000fea000383ffff */
.L_x_86:
[----:B------:R-:W-:Y:S05]  /*0e90*/  BSYNC.RECONVERGENT B0 ;  /* 0x0000000000007941 */ /* 0x000fea0003800200 */
.L_x_85:
[----:B------:R-:W-:Y:S04]  /*0ea0*/  STG.E.64 desc[UR4][R6.64+0x18], RZ ;  /* 0x000018ff06007986 */ /* 0x000fe8000c101b04 */
[----:B------:R-:W-:Y:S04]  /*0eb0*/  STG.E desc[UR4][R6.64+0x20], RZ ;  /* 0x000020ff06007986 */ /* 0x000fe8000c101904 */
[----:B------:R-:W-:Y:S01]  /*0ec0*/  STG.E.64 desc[UR4][R6.64+0x28], RZ ;  /* 0x000028ff06007986 */ /* 0x000fe2000c101b04 */
[----:B------:R-:W-:Y:S05]  /*0ed0*/  EXIT ;  /* 0x000000000000794d */ /* 0x000fea0003800000 */
.L_x_93:
        /* <DEDUP_REMOVED lines=10> */
.L_x_98:


//--------------------- .nv.global.init           --------------------------
	.section	.nv.global.init,"aw",@progbits
	.align	4
.nv.global.init:
	.type		mrg32k3aM1SubSeq,@object
	.size		mrg32k3aM1SubSeq,(mrg32k3aM2SubSeq - mrg32k3aM1SubSeq)
mrg32k3aM1SubSeq:
        /*0000*/ 	.byte	0x0b, 0xcc, 0xee, 0x04, 0x73, 0x29, 0x8b, 0x6f, 0xf6, 0x53, 0x03, 0xf6, 0x23, 0xf6, 0xea, 0xda
        /* <DEDUP_REMOVED lines=125> */
	.type		mrg32k3aM2SubSeq,@object
	.size		mrg32k3aM2SubSeq,(mrg32k3aM1 - mrg32k3aM2SubSeq)
mrg32k3aM2SubSeq:
        /* <DEDUP_REMOVED lines=126> */
	.type		mrg32k3aM1,@object
	.size		mrg32k3aM1,(mrg32k3aM1Seq - mrg32k3aM1)
mrg32k3aM1:
        /* <DEDUP_REMOVED lines=144> */
	.type		mrg32k3aM1Seq,@object
	.size		mrg32k3aM1Seq,(mrg32k3aM2 - mrg32k3aM1Seq)
mrg32k3aM1Seq:
        /* <DEDUP_REMOVED lines=144> */
	.type		mrg32k3aM2,@object
	.size		mrg32k3aM2,(mrg32k3aM2Seq - mrg32k3aM2)
mrg32k3aM2:
        /* <DEDUP_REMOVED lines=144> */
	.type		mrg32k3aM2Seq,@object
	.size		mrg32k3aM2Seq,(precalc_xorwow_matrix - mrg32k3aM2Seq)
mrg32k3aM2Seq:
        /* <DEDUP_REMOVED lines=144> */
	.type		precalc_xorwow_matrix,@object
	.size		precalc_xorwow_matrix,(precalc_xorwow_offset_matrix - precalc_xorwow_matrix)
precalc_xorwow_matrix:
        /* <DEDUP_REMOVED lines=6400> */
	.type		precalc_xorwow_offset_matrix,@object
	.size		precalc_xorwow_offset_matrix,(.L_1 - precalc_xorwow_offset_matrix)
precalc_xorwow_offset_matrix:
        /* <DEDUP_REMOVED lines=6400> */
.L_1:


//--------------------- .nv.shared.reserved.0     --------------------------
	.section	.nv.shared.reserved.0,"aw",@nobits
	.weak		__nv_reservedSMEM_offset_0_alias
	.size		__nv_reservedSMEM_offset_0_alias, 0, 64
	.other		__nv_reservedSMEM_offset_0_alias,@"STO_CUDA_RESERVED_SHARED STV_DEFAULT"
__nv_reservedSMEM_offset_0_alias:
	.zero		0
	.zero		64


//--------------------- .nv.constant0._Z15updateCentroidsPfS_Piiii --------------------------
	.section	.nv.constant0._Z15updateCentroidsPfS_Piiii,"a",@progbits
	.sectionflags	@""
	.align	4
.nv.constant0._Z15updateCentroidsPfS_Piiii:
	.zero		932


//--------------------- .nv.constant0._Z15assignCentroidsPfS_Piiii --------------------------
	.section	.nv.constant0._Z15assignCentroidsPfS_Piiii,"a",@progbits
	.sectionflags	@""
	.align	4
.nv.constant0._Z15assignCentroidsPfS_Piiii:
	.zero		932


//--------------------- .nv.constant0._Z21generateRandomNumbersP17curandStateXORWOWPfii --------------------------
	.section	.nv.constant0._Z21generateRandomNumbersP17curandStateXORWOWPfii,"a",@progbits
	.sectionflags	@""
	.align	4
.nv.constant0._Z21generateRandomNumbersP17curandStateXORWOWPfii:
	.zero		920


//--------------------- .nv.constant0._Z22initializeRandomStatesP17curandStateXORWOWm --------------------------
	.section	.nv.constant0._Z22initializeRandomStatesP17curandStateXORWOWm,"a",@progbits
	.sectionflags	@""
	.align	4
.nv.constant0._Z22initializeRandomStatesP17curandStateXORWOWm:
	.zero		912


//--------------------- SYMBOLS --------------------------

	.type		.nv.reservedSmem.offset0,@object
	.size		.nv.reservedSmem.offset0,0x4
	.type		malloc,@function
	.type		free,@function
